//
// Generated by NVIDIA NVVM Compiler
//
// Compiler Build ID: CL-36424714
// Cuda compilation tools, release 13.0, V13.0.88
// Based on NVVM 20.0.0
//

.version 9.0
.target sm_100
.address_size 64

	// .globl	_Z22flash_attention_kernelPfS_S_S_iii
// _ZZ22flash_attention_kernelPfS_S_S_iiiE5qTile has been demoted
// _ZZ22flash_attention_kernelPfS_S_S_iiiE5kTile has been demoted
// _ZZ22flash_attention_kernelPfS_S_S_iiiE5vTile has been demoted
// _ZZ22flash_attention_kernelPfS_S_S_iiiE9scoreTile has been demoted

.visible .entry _Z22flash_attention_kernelPfS_S_S_iii(
	.param .u64 .ptr .align 1 _Z22flash_attention_kernelPfS_S_S_iii_param_0,
	.param .u64 .ptr .align 1 _Z22flash_attention_kernelPfS_S_S_iii_param_1,
	.param .u64 .ptr .align 1 _Z22flash_attention_kernelPfS_S_S_iii_param_2,
	.param .u64 .ptr .align 1 _Z22flash_attention_kernelPfS_S_S_iii_param_3,
	.param .u32 _Z22flash_attention_kernelPfS_S_S_iii_param_4,
	.param .u32 _Z22flash_attention_kernelPfS_S_S_iii_param_5,
	.param .u32 _Z22flash_attention_kernelPfS_S_S_iii_param_6
)
{
	.reg .pred 	%p<351>;
	.reg .b32 	%r<1042>;
	.reg .b32 	%f<2921>;
	.reg .b64 	%rd<171>;
	// demoted variable
	.shared .align 4 .b8 _ZZ22flash_attention_kernelPfS_S_S_iiiE5qTile[2080];
	// demoted variable
	.shared .align 4 .b8 _ZZ22flash_attention_kernelPfS_S_S_iiiE5kTile[2080];
	// demoted variable
	.shared .align 4 .b8 _ZZ22flash_attention_kernelPfS_S_S_iiiE5vTile[2048];
	// demoted variable
	.shared .align 4 .b8 _ZZ22flash_attention_kernelPfS_S_S_iiiE9scoreTile[288];
	ld.param.u64 	%rd8, [_Z22flash_attention_kernelPfS_S_S_iii_param_0];
	ld.param.u64 	%rd9, [_Z22flash_attention_kernelPfS_S_S_iii_param_1];
	ld.param.u64 	%rd10, [_Z22flash_attention_kernelPfS_S_S_iii_param_2];
	ld.param.u64 	%rd11, [_Z22flash_attention_kernelPfS_S_S_iii_param_3];
	ld.param.u32 	%r202, [_Z22flash_attention_kernelPfS_S_S_iii_param_5];
	ld.param.u32 	%r203, [_Z22flash_attention_kernelPfS_S_S_iii_param_6];
	cvta.to.global.u64 	%rd1, %rd8;
	cvta.to.global.u64 	%rd2, %rd10;
	cvta.to.global.u64 	%rd3, %rd9;
	cvta.to.global.u64 	%rd4, %rd11;
	mov.u32 	%r204, %tid.x;
	mov.u32 	%r205, %tid.y;
	mov.u32 	%r206, %ntid.x;
	mad.lo.s32 	%r1, %r205, %r206, %r204;
	mov.u32 	%r207, %ctaid.x;
	mov.u32 	%r208, %ctaid.y;
	mul.lo.s32 	%r209, %r202, %r207;
	mul.lo.s32 	%r2, %r209, %r203;
	shr.u32 	%r3, %r1, 2;
	shl.b32 	%r4, %r208, 3;
	mad.lo.s32 	%r5, %r203, %r4, %r2;
	setp.gt.u32 	%p1, %r1, 511;
	@%p1 bra 	$L__BB0_128;
	shr.u32 	%r6, %r1, 6;
	and.b32  	%r7, %r1, 63;
	setp.ge.s32 	%p2, %r7, %r203;
	@%p2 bra 	$L__BB0_3;
	add.s32 	%r215, %r7, %r5;
	mad.lo.s32 	%r216, %r6, %r203, %r215;
	mul.wide.s32 	%rd12, %r216, 4;
	add.s64 	%rd13, %rd1, %rd12;
	ld.global.f32 	%f1144, [%rd13];
	mov.u32 	%r217, _ZZ22flash_attention_kernelPfS_S_S_iiiE5qTile;
	mad.lo.s32 	%r218, %r6, 260, %r217;
	shl.b32 	%r219, %r7, 2;
	add.s32 	%r220, %r218, %r219;
	st.shared.f32 	[%r220], %f1144;
	bra.uni 	$L__BB0_4;
$L__BB0_3:
	mov.u32 	%r210, _ZZ22flash_attention_kernelPfS_S_S_iiiE5qTile;
	mad.lo.s32 	%r211, %r6, 260, %r210;
	shl.b32 	%r212, %r7, 2;
	add.s32 	%r213, %r211, %r212;
	mov.b32 	%r214, 0;
	st.shared.u32 	[%r213], %r214;
$L__BB0_4:
	setp.gt.u32 	%p3, %r1, 495;
	@%p3 bra 	$L__BB0_128;
	add.s32 	%r221, %r1, 16;
	shr.u32 	%r8, %r221, 6;
	and.b32  	%r9, %r221, 63;
	setp.lt.s32 	%p4, %r9, %r203;
	@%p4 bra 	$L__BB0_7;
	mov.u32 	%r222, _ZZ22flash_attention_kernelPfS_S_S_iiiE5qTile;
	mad.lo.s32 	%r223, %r8, 260, %r222;
	shl.b32 	%r224, %r9, 2;
	add.s32 	%r225, %r223, %r224;
	mov.b32 	%r226, 0;
	st.shared.u32 	[%r225], %r226;
	bra.uni 	$L__BB0_8;
$L__BB0_7:
	add.s32 	%r227, %r9, %r5;
	mad.lo.s32 	%r228, %r8, %r203, %r227;
	mul.wide.s32 	%rd14, %r228, 4;
	add.s64 	%rd15, %rd1, %rd14;
	ld.global.f32 	%f1145, [%rd15];
	mov.u32 	%r229, _ZZ22flash_attention_kernelPfS_S_S_iiiE5qTile;
	mad.lo.s32 	%r230, %r8, 260, %r229;
	shl.b32 	%r231, %r9, 2;
	add.s32 	%r232, %r230, %r231;
	st.shared.f32 	[%r232], %f1145;
$L__BB0_8:
	setp.gt.u32 	%p5, %r1, 479;
	@%p5 bra 	$L__BB0_128;
	add.s32 	%r233, %r1, 32;
	shr.u32 	%r10, %r233, 6;
	and.b32  	%r11, %r233, 63;
	setp.lt.s32 	%p6, %r11, %r203;
	@%p6 bra 	$L__BB0_11;
	mov.u32 	%r234, _ZZ22flash_attention_kernelPfS_S_S_iiiE5qTile;
	mad.lo.s32 	%r235, %r10, 260, %r234;
	shl.b32 	%r236, %r11, 2;
	add.s32 	%r237, %r235, %r236;
	mov.b32 	%r238, 0;
	st.shared.u32 	[%r237], %r238;
	bra.uni 	$L__BB0_12;
$L__BB0_11:
	add.s32 	%r239, %r11, %r5;
	mad.lo.s32 	%r240, %r10, %r203, %r239;
	mul.wide.s32 	%rd16, %r240, 4;
	add.s64 	%rd17, %rd1, %rd16;
	ld.global.f32 	%f1146, [%rd17];
	mov.u32 	%r241, _ZZ22flash_attention_kernelPfS_S_S_iiiE5qTile;
	mad.lo.s32 	%r242, %r10, 260, %r241;
	shl.b32 	%r243, %r11, 2;
	add.s32 	%r244, %r242, %r243;
	st.shared.f32 	[%r244], %f1146;
$L__BB0_12:
	setp.gt.u32 	%p7, %r1, 463;
	@%p7 bra 	$L__BB0_128;
	add.s32 	%r12, %r1, 48;
	shr.u32 	%r13, %r12, 6;
	and.b32  	%r14, %r12, 63;
	setp.lt.s32 	%p8, %r14, %r203;
	@%p8 bra 	$L__BB0_15;
	mov.u32 	%r245, _ZZ22flash_attention_kernelPfS_S_S_iiiE5qTile;
	mad.lo.s32 	%r246, %r13, 260, %r245;
	shl.b32 	%r247, %r14, 2;
	add.s32 	%r248, %r246, %r247;
	mov.b32 	%r249, 0;
	st.shared.u32 	[%r248], %r249;
	bra.uni 	$L__BB0_16;
$L__BB0_15:
	add.s32 	%r250, %r14, %r5;
	mad.lo.s32 	%r251, %r13, %r203, %r250;
	mul.wide.s32 	%rd18, %r251, 4;
	add.s64 	%rd19, %rd1, %rd18;
	ld.global.f32 	%f1147, [%rd19];
	mov.u32 	%r252, _ZZ22flash_attention_kernelPfS_S_S_iiiE5qTile;
	mad.lo.s32 	%r253, %r13, 260, %r252;
	shl.b32 	%r254, %r14, 2;
	add.s32 	%r255, %r253, %r254;
	st.shared.f32 	[%r255], %f1147;
$L__BB0_16:
	setp.gt.u32 	%p9, %r1, 447;
	@%p9 bra 	$L__BB0_128;
	setp.lt.s32 	%p10, %r7, %r203;
	add.s32 	%r256, %r1, 64;
	shr.u32 	%r15, %r256, 6;
	@%p10 bra 	$L__BB0_19;
	mov.u32 	%r257, _ZZ22flash_attention_kernelPfS_S_S_iiiE5qTile;
	mad.lo.s32 	%r258, %r15, 260, %r257;
	shl.b32 	%r259, %r7, 2;
	add.s32 	%r260, %r258, %r259;
	mov.b32 	%r261, 0;
	st.shared.u32 	[%r260], %r261;
	bra.uni 	$L__BB0_20;
$L__BB0_19:
	add.s32 	%r262, %r7, %r5;
	mad.lo.s32 	%r263, %r15, %r203, %r262;
	mul.wide.s32 	%rd20, %r263, 4;
	add.s64 	%rd21, %rd1, %rd20;
	ld.global.f32 	%f1148, [%rd21];
	mov.u32 	%r264, _ZZ22flash_attention_kernelPfS_S_S_iiiE5qTile;
	mad.lo.s32 	%r265, %r15, 260, %r264;
	shl.b32 	%r266, %r7, 2;
	add.s32 	%r267, %r265, %r266;
	st.shared.f32 	[%r267], %f1148;
$L__BB0_20:
	setp.gt.u32 	%p11, %r1, 431;
	@%p11 bra 	$L__BB0_128;
	add.s32 	%r268, %r1, 80;
	shr.u32 	%r16, %r268, 6;
	and.b32  	%r17, %r268, 63;
	setp.lt.s32 	%p12, %r17, %r203;
	@%p12 bra 	$L__BB0_23;
	mov.u32 	%r269, _ZZ22flash_attention_kernelPfS_S_S_iiiE5qTile;
	mad.lo.s32 	%r270, %r16, 260, %r269;
	shl.b32 	%r271, %r17, 2;
	add.s32 	%r272, %r270, %r271;
	mov.b32 	%r273, 0;
	st.shared.u32 	[%r272], %r273;
	bra.uni 	$L__BB0_24;
$L__BB0_23:
	add.s32 	%r274, %r17, %r5;
	mad.lo.s32 	%r275, %r16, %r203, %r274;
	mul.wide.s32 	%rd22, %r275, 4;
	add.s64 	%rd23, %rd1, %rd22;
	ld.global.f32 	%f1149, [%rd23];
	mov.u32 	%r276, _ZZ22flash_attention_kernelPfS_S_S_iiiE5qTile;
	mad.lo.s32 	%r277, %r16, 260, %r276;
	shl.b32 	%r278, %r17, 2;
	add.s32 	%r279, %r277, %r278;
	st.shared.f32 	[%r279], %f1149;
$L__BB0_24:
	setp.gt.u32 	%p13, %r1, 415;
	@%p13 bra 	$L__BB0_128;
	add.s32 	%r280, %r1, 96;
	shr.u32 	%r18, %r280, 6;
	and.b32  	%r19, %r280, 63;
	setp.lt.s32 	%p14, %r19, %r203;
	@%p14 bra 	$L__BB0_27;
	mov.u32 	%r281, _ZZ22flash_attention_kernelPfS_S_S_iiiE5qTile;
	mad.lo.s32 	%r282, %r18, 260, %r281;
	shl.b32 	%r283, %r19, 2;
	add.s32 	%r284, %r282, %r283;
	mov.b32 	%r285, 0;
	st.shared.u32 	[%r284], %r285;
	bra.uni 	$L__BB0_28;
$L__BB0_27:
	add.s32 	%r286, %r19, %r5;
	mad.lo.s32 	%r287, %r18, %r203, %r286;
	mul.wide.s32 	%rd24, %r287, 4;
	add.s64 	%rd25, %rd1, %rd24;
	ld.global.f32 	%f1150, [%rd25];
	mov.u32 	%r288, _ZZ22flash_attention_kernelPfS_S_S_iiiE5qTile;
	mad.lo.s32 	%r289, %r18, 260, %r288;
	shl.b32 	%r290, %r19, 2;
	add.s32 	%r291, %r289, %r290;
	st.shared.f32 	[%r291], %f1150;
$L__BB0_28:
	setp.gt.u32 	%p15, %r1, 399;
	@%p15 bra 	$L__BB0_128;
	add.s32 	%r292, %r1, 112;
	shr.u32 	%r20, %r292, 6;
	and.b32  	%r21, %r292, 63;
	setp.lt.s32 	%p16, %r21, %r203;
	@%p16 bra 	$L__BB0_31;
	mov.u32 	%r293, _ZZ22flash_attention_kernelPfS_S_S_iiiE5qTile;
	mad.lo.s32 	%r294, %r20, 260, %r293;
	shl.b32 	%r295, %r21, 2;
	add.s32 	%r296, %r294, %r295;
	mov.b32 	%r297, 0;
	st.shared.u32 	[%r296], %r297;
	bra.uni 	$L__BB0_32;
$L__BB0_31:
	add.s32 	%r298, %r21, %r5;
	mad.lo.s32 	%r299, %r20, %r203, %r298;
	mul.wide.s32 	%rd26, %r299, 4;
	add.s64 	%rd27, %rd1, %rd26;
	ld.global.f32 	%f1151, [%rd27];
	mov.u32 	%r300, _ZZ22flash_attention_kernelPfS_S_S_iiiE5qTile;
	mad.lo.s32 	%r301, %r20, 260, %r300;
	shl.b32 	%r302, %r21, 2;
	add.s32 	%r303, %r301, %r302;
	st.shared.f32 	[%r303], %f1151;
$L__BB0_32:
	setp.gt.u32 	%p17, %r1, 383;
	@%p17 bra 	$L__BB0_128;
	setp.lt.s32 	%p18, %r7, %r203;
	add.s32 	%r304, %r1, 128;
	shr.u32 	%r22, %r304, 6;
	@%p18 bra 	$L__BB0_35;
	mov.u32 	%r305, _ZZ22flash_attention_kernelPfS_S_S_iiiE5qTile;
	mad.lo.s32 	%r306, %r22, 260, %r305;
	shl.b32 	%r307, %r7, 2;
	add.s32 	%r308, %r306, %r307;
	mov.b32 	%r309, 0;
	st.shared.u32 	[%r308], %r309;
	bra.uni 	$L__BB0_36;
$L__BB0_35:
	add.s32 	%r310, %r7, %r5;
	mad.lo.s32 	%r311, %r22, %r203, %r310;
	mul.wide.s32 	%rd28, %r311, 4;
	add.s64 	%rd29, %rd1, %rd28;
	ld.global.f32 	%f1152, [%rd29];
	mov.u32 	%r312, _ZZ22flash_attention_kernelPfS_S_S_iiiE5qTile;
	mad.lo.s32 	%r313, %r22, 260, %r312;
	shl.b32 	%r314, %r7, 2;
	add.s32 	%r315, %r313, %r314;
	st.shared.f32 	[%r315], %f1152;
$L__BB0_36:
	setp.gt.u32 	%p19, %r1, 367;
	@%p19 bra 	$L__BB0_128;
	add.s32 	%r316, %r1, 144;
	shr.u32 	%r23, %r316, 6;
	and.b32  	%r24, %r316, 63;
	setp.lt.s32 	%p20, %r24, %r203;
	@%p20 bra 	$L__BB0_39;
	mov.u32 	%r317, _ZZ22flash_attention_kernelPfS_S_S_iiiE5qTile;
	mad.lo.s32 	%r318, %r23, 260, %r317;
	shl.b32 	%r319, %r24, 2;
	add.s32 	%r320, %r318, %r319;
	mov.b32 	%r321, 0;
	st.shared.u32 	[%r320], %r321;
	bra.uni 	$L__BB0_40;
$L__BB0_39:
	add.s32 	%r322, %r24, %r5;
	mad.lo.s32 	%r323, %r23, %r203, %r322;
	mul.wide.s32 	%rd30, %r323, 4;
	add.s64 	%rd31, %rd1, %rd30;
	ld.global.f32 	%f1153, [%rd31];
	mov.u32 	%r324, _ZZ22flash_attention_kernelPfS_S_S_iiiE5qTile;
	mad.lo.s32 	%r325, %r23, 260, %r324;
	shl.b32 	%r326, %r24, 2;
	add.s32 	%r327, %r325, %r326;
	st.shared.f32 	[%r327], %f1153;
$L__BB0_40:
	setp.gt.u32 	%p21, %r1, 351;
	@%p21 bra 	$L__BB0_128;
	add.s32 	%r328, %r1, 160;
	shr.u32 	%r25, %r328, 6;
	and.b32  	%r26, %r328, 63;
	setp.lt.s32 	%p22, %r26, %r203;
	@%p22 bra 	$L__BB0_43;
	mov.u32 	%r329, _ZZ22flash_attention_kernelPfS_S_S_iiiE5qTile;
	mad.lo.s32 	%r330, %r25, 260, %r329;
	shl.b32 	%r331, %r26, 2;
	add.s32 	%r332, %r330, %r331;
	mov.b32 	%r333, 0;
	st.shared.u32 	[%r332], %r333;
	bra.uni 	$L__BB0_44;
$L__BB0_43:
	add.s32 	%r334, %r26, %r5;
	mad.lo.s32 	%r335, %r25, %r203, %r334;
	mul.wide.s32 	%rd32, %r335, 4;
	add.s64 	%rd33, %rd1, %rd32;
	ld.global.f32 	%f1154, [%rd33];
	mov.u32 	%r336, _ZZ22flash_attention_kernelPfS_S_S_iiiE5qTile;
	mad.lo.s32 	%r337, %r25, 260, %r336;
	shl.b32 	%r338, %r26, 2;
	add.s32 	%r339, %r337, %r338;
	st.shared.f32 	[%r339], %f1154;
$L__BB0_44:
	setp.gt.u32 	%p23, %r1, 335;
	@%p23 bra 	$L__BB0_128;
	add.s32 	%r340, %r1, 176;
	shr.u32 	%r27, %r340, 6;
	and.b32  	%r28, %r340, 63;
	setp.lt.s32 	%p24, %r28, %r203;
	@%p24 bra 	$L__BB0_47;
	mov.u32 	%r341, _ZZ22flash_attention_kernelPfS_S_S_iiiE5qTile;
	mad.lo.s32 	%r342, %r27, 260, %r341;
	shl.b32 	%r343, %r28, 2;
	add.s32 	%r344, %r342, %r343;
	mov.b32 	%r345, 0;
	st.shared.u32 	[%r344], %r345;
	bra.uni 	$L__BB0_48;
$L__BB0_47:
	add.s32 	%r346, %r28, %r5;
	mad.lo.s32 	%r347, %r27, %r203, %r346;
	mul.wide.s32 	%rd34, %r347, 4;
	add.s64 	%rd35, %rd1, %rd34;
	ld.global.f32 	%f1155, [%rd35];
	mov.u32 	%r348, _ZZ22flash_attention_kernelPfS_S_S_iiiE5qTile;
	mad.lo.s32 	%r349, %r27, 260, %r348;
	shl.b32 	%r350, %r28, 2;
	add.s32 	%r351, %r349, %r350;
	st.shared.f32 	[%r351], %f1155;
$L__BB0_48:
	setp.gt.u32 	%p25, %r1, 319;
	@%p25 bra 	$L__BB0_128;
	setp.lt.s32 	%p26, %r7, %r203;
	add.s32 	%r352, %r1, 192;
	shr.u32 	%r29, %r352, 6;
	@%p26 bra 	$L__BB0_51;
	mov.u32 	%r353, _ZZ22flash_attention_kernelPfS_S_S_iiiE5qTile;
	mad.lo.s32 	%r354, %r29, 260, %r353;
	shl.b32 	%r355, %r7, 2;
	add.s32 	%r356, %r354, %r355;
	mov.b32 	%r357, 0;
	st.shared.u32 	[%r356], %r357;
	bra.uni 	$L__BB0_52;
$L__BB0_51:
	add.s32 	%r358, %r7, %r5;
	mad.lo.s32 	%r359, %r29, %r203, %r358;
	mul.wide.s32 	%rd36, %r359, 4;
	add.s64 	%rd37, %rd1, %rd36;
	ld.global.f32 	%f1156, [%rd37];
	mov.u32 	%r360, _ZZ22flash_attention_kernelPfS_S_S_iiiE5qTile;
	mad.lo.s32 	%r361, %r29, 260, %r360;
	shl.b32 	%r362, %r7, 2;
	add.s32 	%r363, %r361, %r362;
	st.shared.f32 	[%r363], %f1156;
$L__BB0_52:
	setp.gt.u32 	%p27, %r1, 303;
	@%p27 bra 	$L__BB0_128;
	add.s32 	%r364, %r1, 208;
	shr.u32 	%r30, %r364, 6;
	and.b32  	%r31, %r364, 63;
	setp.lt.s32 	%p28, %r31, %r203;
	@%p28 bra 	$L__BB0_55;
	mov.u32 	%r365, _ZZ22flash_attention_kernelPfS_S_S_iiiE5qTile;
	mad.lo.s32 	%r366, %r30, 260, %r365;
	shl.b32 	%r367, %r31, 2;
	add.s32 	%r368, %r366, %r367;
	mov.b32 	%r369, 0;
	st.shared.u32 	[%r368], %r369;
	bra.uni 	$L__BB0_56;
$L__BB0_55:
	add.s32 	%r370, %r31, %r5;
	mad.lo.s32 	%r371, %r30, %r203, %r370;
	mul.wide.s32 	%rd38, %r371, 4;
	add.s64 	%rd39, %rd1, %rd38;
	ld.global.f32 	%f1157, [%rd39];
	mov.u32 	%r372, _ZZ22flash_attention_kernelPfS_S_S_iiiE5qTile;
	mad.lo.s32 	%r373, %r30, 260, %r372;
	shl.b32 	%r374, %r31, 2;
	add.s32 	%r375, %r373, %r374;
	st.shared.f32 	[%r375], %f1157;
$L__BB0_56:
	setp.gt.u32 	%p29, %r1, 287;
	@%p29 bra 	$L__BB0_128;
	add.s32 	%r376, %r1, 224;
	shr.u32 	%r32, %r376, 6;
	and.b32  	%r33, %r376, 63;
	setp.lt.s32 	%p30, %r33, %r203;
	@%p30 bra 	$L__BB0_59;
	mov.u32 	%r377, _ZZ22flash_attention_kernelPfS_S_S_iiiE5qTile;
	mad.lo.s32 	%r378, %r32, 260, %r377;
	shl.b32 	%r379, %r33, 2;
	add.s32 	%r380, %r378, %r379;
	mov.b32 	%r381, 0;
	st.shared.u32 	[%r380], %r381;
	bra.uni 	$L__BB0_60;
$L__BB0_59:
	add.s32 	%r382, %r33, %r5;
	mad.lo.s32 	%r383, %r32, %r203, %r382;
	mul.wide.s32 	%rd40, %r383, 4;
	add.s64 	%rd41, %rd1, %rd40;
	ld.global.f32 	%f1158, [%rd41];
	mov.u32 	%r384, _ZZ22flash_attention_kernelPfS_S_S_iiiE5qTile;
	mad.lo.s32 	%r385, %r32, 260, %r384;
	shl.b32 	%r386, %r33, 2;
	add.s32 	%r387, %r385, %r386;
	st.shared.f32 	[%r387], %f1158;
$L__BB0_60:
	setp.gt.u32 	%p31, %r1, 271;
	@%p31 bra 	$L__BB0_128;
	add.s32 	%r388, %r1, 240;
	shr.u32 	%r34, %r388, 6;
	and.b32  	%r35, %r388, 63;
	setp.lt.s32 	%p32, %r35, %r203;
	@%p32 bra 	$L__BB0_63;
	mov.u32 	%r389, _ZZ22flash_attention_kernelPfS_S_S_iiiE5qTile;
	mad.lo.s32 	%r390, %r34, 260, %r389;
	shl.b32 	%r391, %r35, 2;
	add.s32 	%r392, %r390, %r391;
	mov.b32 	%r393, 0;
	st.shared.u32 	[%r392], %r393;
	bra.uni 	$L__BB0_64;
$L__BB0_63:
	add.s32 	%r394, %r35, %r5;
	mad.lo.s32 	%r395, %r34, %r203, %r394;
	mul.wide.s32 	%rd42, %r395, 4;
	add.s64 	%rd43, %rd1, %rd42;
	ld.global.f32 	%f1159, [%rd43];
	mov.u32 	%r396, _ZZ22flash_attention_kernelPfS_S_S_iiiE5qTile;
	mad.lo.s32 	%r397, %r34, 260, %r396;
	shl.b32 	%r398, %r35, 2;
	add.s32 	%r399, %r397, %r398;
	st.shared.f32 	[%r399], %f1159;
$L__BB0_64:
	setp.gt.u32 	%p33, %r1, 255;
	@%p33 bra 	$L__BB0_128;
	setp.lt.s32 	%p34, %r7, %r203;
	add.s32 	%r400, %r1, 256;
	shr.u32 	%r36, %r400, 6;
	@%p34 bra 	$L__BB0_67;
	mov.u32 	%r401, _ZZ22flash_attention_kernelPfS_S_S_iiiE5qTile;
	mad.lo.s32 	%r402, %r36, 260, %r401;
	shl.b32 	%r403, %r7, 2;
	add.s32 	%r404, %r402, %r403;
	mov.b32 	%r405, 0;
	st.shared.u32 	[%r404], %r405;
	bra.uni 	$L__BB0_68;
$L__BB0_67:
	add.s32 	%r406, %r7, %r5;
	mad.lo.s32 	%r407, %r36, %r203, %r406;
	mul.wide.s32 	%rd44, %r407, 4;
	add.s64 	%rd45, %rd1, %rd44;
	ld.global.f32 	%f1160, [%rd45];
	mov.u32 	%r408, _ZZ22flash_attention_kernelPfS_S_S_iiiE5qTile;
	mad.lo.s32 	%r409, %r36, 260, %r408;
	shl.b32 	%r410, %r7, 2;
	add.s32 	%r411, %r409, %r410;
	st.shared.f32 	[%r411], %f1160;
$L__BB0_68:
	setp.gt.u32 	%p35, %r1, 239;
	@%p35 bra 	$L__BB0_128;
	add.s32 	%r412, %r1, 272;
	shr.u32 	%r37, %r412, 6;
	and.b32  	%r38, %r412, 63;
	setp.lt.s32 	%p36, %r38, %r203;
	@%p36 bra 	$L__BB0_71;
	mov.u32 	%r413, _ZZ22flash_attention_kernelPfS_S_S_iiiE5qTile;
	mad.lo.s32 	%r414, %r37, 260, %r413;
	shl.b32 	%r415, %r38, 2;
	add.s32 	%r416, %r414, %r415;
	mov.b32 	%r417, 0;
	st.shared.u32 	[%r416], %r417;
	bra.uni 	$L__BB0_72;
$L__BB0_71:
	add.s32 	%r418, %r38, %r5;
	mad.lo.s32 	%r419, %r37, %r203, %r418;
	mul.wide.s32 	%rd46, %r419, 4;
	add.s64 	%rd47, %rd1, %rd46;
	ld.global.f32 	%f1161, [%rd47];
	mov.u32 	%r420, _ZZ22flash_attention_kernelPfS_S_S_iiiE5qTile;
	mad.lo.s32 	%r421, %r37, 260, %r420;
	shl.b32 	%r422, %r38, 2;
	add.s32 	%r423, %r421, %r422;
	st.shared.f32 	[%r423], %f1161;
$L__BB0_72:
	setp.gt.u32 	%p37, %r1, 223;
	@%p37 bra 	$L__BB0_128;
	add.s32 	%r424, %r1, 288;
	shr.u32 	%r39, %r424, 6;
	and.b32  	%r40, %r424, 63;
	setp.lt.s32 	%p38, %r40, %r203;
	@%p38 bra 	$L__BB0_75;
	mov.u32 	%r425, _ZZ22flash_attention_kernelPfS_S_S_iiiE5qTile;
	mad.lo.s32 	%r426, %r39, 260, %r425;
	shl.b32 	%r427, %r40, 2;
	add.s32 	%r428, %r426, %r427;
	mov.b32 	%r429, 0;
	st.shared.u32 	[%r428], %r429;
	bra.uni 	$L__BB0_76;
$L__BB0_75:
	add.s32 	%r430, %r40, %r5;
	mad.lo.s32 	%r431, %r39, %r203, %r430;
	mul.wide.s32 	%rd48, %r431, 4;
	add.s64 	%rd49, %rd1, %rd48;
	ld.global.f32 	%f1162, [%rd49];
	mov.u32 	%r432, _ZZ22flash_attention_kernelPfS_S_S_iiiE5qTile;
	mad.lo.s32 	%r433, %r39, 260, %r432;
	shl.b32 	%r434, %r40, 2;
	add.s32 	%r435, %r433, %r434;
	st.shared.f32 	[%r435], %f1162;
$L__BB0_76:
	setp.gt.u32 	%p39, %r1, 207;
	@%p39 bra 	$L__BB0_128;
	add.s32 	%r436, %r1, 304;
	shr.u32 	%r41, %r436, 6;
	and.b32  	%r42, %r436, 63;
	setp.lt.s32 	%p40, %r42, %r203;
	@%p40 bra 	$L__BB0_79;
	mov.u32 	%r437, _ZZ22flash_attention_kernelPfS_S_S_iiiE5qTile;
	mad.lo.s32 	%r438, %r41, 260, %r437;
	shl.b32 	%r439, %r42, 2;
	add.s32 	%r440, %r438, %r439;
	mov.b32 	%r441, 0;
	st.shared.u32 	[%r440], %r441;
	bra.uni 	$L__BB0_80;
$L__BB0_79:
	add.s32 	%r442, %r42, %r5;
	mad.lo.s32 	%r443, %r41, %r203, %r442;
	mul.wide.s32 	%rd50, %r443, 4;
	add.s64 	%rd51, %rd1, %rd50;
	ld.global.f32 	%f1163, [%rd51];
	mov.u32 	%r444, _ZZ22flash_attention_kernelPfS_S_S_iiiE5qTile;
	mad.lo.s32 	%r445, %r41, 260, %r444;
	shl.b32 	%r446, %r42, 2;
	add.s32 	%r447, %r445, %r446;
	st.shared.f32 	[%r447], %f1163;
$L__BB0_80:
	setp.gt.u32 	%p41, %r1, 191;
	@%p41 bra 	$L__BB0_128;
	setp.lt.s32 	%p42, %r7, %r203;
	add.s32 	%r448, %r1, 320;
	shr.u32 	%r43, %r448, 6;
	@%p42 bra 	$L__BB0_83;
	mov.u32 	%r449, _ZZ22flash_attention_kernelPfS_S_S_iiiE5qTile;
	mad.lo.s32 	%r450, %r43, 260, %r449;
	shl.b32 	%r451, %r7, 2;
	add.s32 	%r452, %r450, %r451;
	mov.b32 	%r453, 0;
	st.shared.u32 	[%r452], %r453;
	bra.uni 	$L__BB0_84;
$L__BB0_83:
	add.s32 	%r454, %r7, %r5;
	mad.lo.s32 	%r455, %r43, %r203, %r454;
	mul.wide.s32 	%rd52, %r455, 4;
	add.s64 	%rd53, %rd1, %rd52;
	ld.global.f32 	%f1164, [%rd53];
	mov.u32 	%r456, _ZZ22flash_attention_kernelPfS_S_S_iiiE5qTile;
	mad.lo.s32 	%r457, %r43, 260, %r456;
	shl.b32 	%r458, %r7, 2;
	add.s32 	%r459, %r457, %r458;
	st.shared.f32 	[%r459], %f1164;
$L__BB0_84:
	setp.gt.u32 	%p43, %r1, 175;
	@%p43 bra 	$L__BB0_128;
	add.s32 	%r460, %r1, 336;
	shr.u32 	%r44, %r460, 6;
	and.b32  	%r45, %r460, 63;
	setp.lt.s32 	%p44, %r45, %r203;
	@%p44 bra 	$L__BB0_87;
	mov.u32 	%r461, _ZZ22flash_attention_kernelPfS_S_S_iiiE5qTile;
	mad.lo.s32 	%r462, %r44, 260, %r461;
	shl.b32 	%r463, %r45, 2;
	add.s32 	%r464, %r462, %r463;
	mov.b32 	%r465, 0;
	st.shared.u32 	[%r464], %r465;
	bra.uni 	$L__BB0_88;
$L__BB0_87:
	add.s32 	%r466, %r45, %r5;
	mad.lo.s32 	%r467, %r44, %r203, %r466;
	mul.wide.s32 	%rd54, %r467, 4;
	add.s64 	%rd55, %rd1, %rd54;
	ld.global.f32 	%f1165, [%rd55];
	mov.u32 	%r468, _ZZ22flash_attention_kernelPfS_S_S_iiiE5qTile;
	mad.lo.s32 	%r469, %r44, 260, %r468;
	shl.b32 	%r470, %r45, 2;
	add.s32 	%r471, %r469, %r470;
	st.shared.f32 	[%r471], %f1165;
$L__BB0_88:
	setp.gt.u32 	%p45, %r1, 159;
	@%p45 bra 	$L__BB0_128;
	add.s32 	%r472, %r1, 352;
	shr.u32 	%r46, %r472, 6;
	and.b32  	%r47, %r472, 63;
	setp.lt.s32 	%p46, %r47, %r203;
	@%p46 bra 	$L__BB0_91;
	mov.u32 	%r473, _ZZ22flash_attention_kernelPfS_S_S_iiiE5qTile;
	mad.lo.s32 	%r474, %r46, 260, %r473;
	shl.b32 	%r475, %r47, 2;
	add.s32 	%r476, %r474, %r475;
	mov.b32 	%r477, 0;
	st.shared.u32 	[%r476], %r477;
	bra.uni 	$L__BB0_92;
$L__BB0_91:
	add.s32 	%r478, %r47, %r5;
	mad.lo.s32 	%r479, %r46, %r203, %r478;
	mul.wide.s32 	%rd56, %r479, 4;
	add.s64 	%rd57, %rd1, %rd56;
	ld.global.f32 	%f1166, [%rd57];
	mov.u32 	%r480, _ZZ22flash_attention_kernelPfS_S_S_iiiE5qTile;
	mad.lo.s32 	%r481, %r46, 260, %r480;
	shl.b32 	%r482, %r47, 2;
	add.s32 	%r483, %r481, %r482;
	st.shared.f32 	[%r483], %f1166;
$L__BB0_92:
	setp.gt.u32 	%p47, %r1, 143;
	@%p47 bra 	$L__BB0_128;
	add.s32 	%r484, %r1, 368;
	shr.u32 	%r48, %r484, 6;
	and.b32  	%r49, %r484, 63;
	setp.lt.s32 	%p48, %r49, %r203;
	@%p48 bra 	$L__BB0_95;
	mov.u32 	%r485, _ZZ22flash_attention_kernelPfS_S_S_iiiE5qTile;
	mad.lo.s32 	%r486, %r48, 260, %r485;
	shl.b32 	%r487, %r49, 2;
	add.s32 	%r488, %r486, %r487;
	mov.b32 	%r489, 0;
	st.shared.u32 	[%r488], %r489;
	bra.uni 	$L__BB0_96;
$L__BB0_95:
	add.s32 	%r490, %r49, %r5;
	mad.lo.s32 	%r491, %r48, %r203, %r490;
	mul.wide.s32 	%rd58, %r491, 4;
	add.s64 	%rd59, %rd1, %rd58;
	ld.global.f32 	%f1167, [%rd59];
	mov.u32 	%r492, _ZZ22flash_attention_kernelPfS_S_S_iiiE5qTile;
	mad.lo.s32 	%r493, %r48, 260, %r492;
	shl.b32 	%r494, %r49, 2;
	add.s32 	%r495, %r493, %r494;
	st.shared.f32 	[%r495], %f1167;
$L__BB0_96:
	setp.gt.u32 	%p49, %r1, 127;
	@%p49 bra 	$L__BB0_128;
	setp.lt.s32 	%p50, %r7, %r203;
	add.s32 	%r496, %r1, 384;
	shr.u32 	%r50, %r496, 6;
	@%p50 bra 	$L__BB0_99;
	mov.u32 	%r497, _ZZ22flash_attention_kernelPfS_S_S_iiiE5qTile;
	mad.lo.s32 	%r498, %r50, 260, %r497;
	shl.b32 	%r499, %r7, 2;
	add.s32 	%r500, %r498, %r499;
	mov.b32 	%r501, 0;
	st.shared.u32 	[%r500], %r501;
	bra.uni 	$L__BB0_100;
$L__BB0_99:
	add.s32 	%r502, %r7, %r5;
	mad.lo.s32 	%r503, %r50, %r203, %r502;
	mul.wide.s32 	%rd60, %r503, 4;
	add.s64 	%rd61, %rd1, %rd60;
	ld.global.f32 	%f1168, [%rd61];
	mov.u32 	%r504, _ZZ22flash_attention_kernelPfS_S_S_iiiE5qTile;
	mad.lo.s32 	%r505, %r50, 260, %r504;
	shl.b32 	%r506, %r7, 2;
	add.s32 	%r507, %r505, %r506;
	st.shared.f32 	[%r507], %f1168;
$L__BB0_100:
	setp.gt.u32 	%p51, %r1, 111;
	@%p51 bra 	$L__BB0_128;
	add.s32 	%r508, %r1, 400;
	shr.u32 	%r51, %r508, 6;
	and.b32  	%r52, %r508, 63;
	setp.lt.s32 	%p52, %r52, %r203;
	@%p52 bra 	$L__BB0_103;
	mov.u32 	%r509, _ZZ22flash_attention_kernelPfS_S_S_iiiE5qTile;
	mad.lo.s32 	%r510, %r51, 260, %r509;
	shl.b32 	%r511, %r52, 2;
	add.s32 	%r512, %r510, %r511;
	mov.b32 	%r513, 0;
	st.shared.u32 	[%r512], %r513;
	bra.uni 	$L__BB0_104;
$L__BB0_103:
	add.s32 	%r514, %r52, %r5;
	mad.lo.s32 	%r515, %r51, %r203, %r514;
	mul.wide.s32 	%rd62, %r515, 4;
	add.s64 	%rd63, %rd1, %rd62;
	ld.global.f32 	%f1169, [%rd63];
	mov.u32 	%r516, _ZZ22flash_attention_kernelPfS_S_S_iiiE5qTile;
	mad.lo.s32 	%r517, %r51, 260, %r516;
	shl.b32 	%r518, %r52, 2;
	add.s32 	%r519, %r517, %r518;
	st.shared.f32 	[%r519], %f1169;
$L__BB0_104:
	setp.gt.u32 	%p53, %r1, 95;
	@%p53 bra 	$L__BB0_128;
	add.s32 	%r520, %r1, 416;
	shr.u32 	%r53, %r520, 6;
	and.b32  	%r54, %r520, 63;
	setp.lt.s32 	%p54, %r54, %r203;
	@%p54 bra 	$L__BB0_107;
	mov.u32 	%r521, _ZZ22flash_attention_kernelPfS_S_S_iiiE5qTile;
	mad.lo.s32 	%r522, %r53, 260, %r521;
	shl.b32 	%r523, %r54, 2;
	add.s32 	%r524, %r522, %r523;
	mov.b32 	%r525, 0;
	st.shared.u32 	[%r524], %r525;
	bra.uni 	$L__BB0_108;
$L__BB0_107:
	add.s32 	%r526, %r54, %r5;
	mad.lo.s32 	%r527, %r53, %r203, %r526;
	mul.wide.s32 	%rd64, %r527, 4;
	add.s64 	%rd65, %rd1, %rd64;
	ld.global.f32 	%f1170, [%rd65];
	mov.u32 	%r528, _ZZ22flash_attention_kernelPfS_S_S_iiiE5qTile;
	mad.lo.s32 	%r529, %r53, 260, %r528;
	shl.b32 	%r530, %r54, 2;
	add.s32 	%r531, %r529, %r530;
	st.shared.f32 	[%r531], %f1170;
$L__BB0_108:
	setp.gt.u32 	%p55, %r1, 79;
	@%p55 bra 	$L__BB0_128;
	add.s32 	%r532, %r1, 432;
	shr.u32 	%r55, %r532, 6;
	and.b32  	%r56, %r532, 63;
	setp.lt.s32 	%p56, %r56, %r203;
	@%p56 bra 	$L__BB0_111;
	mov.u32 	%r533, _ZZ22flash_attention_kernelPfS_S_S_iiiE5qTile;
	mad.lo.s32 	%r534, %r55, 260, %r533;
	shl.b32 	%r535, %r56, 2;
	add.s32 	%r536, %r534, %r535;
	mov.b32 	%r537, 0;
	st.shared.u32 	[%r536], %r537;
	bra.uni 	$L__BB0_112;
$L__BB0_111:
	add.s32 	%r538, %r56, %r5;
	mad.lo.s32 	%r539, %r55, %r203, %r538;
	mul.wide.s32 	%rd66, %r539, 4;
	add.s64 	%rd67, %rd1, %rd66;
	ld.global.f32 	%f1171, [%rd67];
	mov.u32 	%r540, _ZZ22flash_attention_kernelPfS_S_S_iiiE5qTile;
	mad.lo.s32 	%r541, %r55, 260, %r540;
	shl.b32 	%r542, %r56, 2;
	add.s32 	%r543, %r541, %r542;
	st.shared.f32 	[%r543], %f1171;
$L__BB0_112:
	setp.gt.u32 	%p57, %r1, 63;
	@%p57 bra 	$L__BB0_128;
	setp.lt.s32 	%p58, %r1, %r203;
	mul.lo.s32 	%r57, %r203, 7;
	add.s32 	%r544, %r1, %r5;
	add.s32 	%r545, %r544, %r57;
	mul.wide.s32 	%rd68, %r545, 4;
	add.s64 	%rd5, %rd1, %rd68;
	shl.b32 	%r546, %r1, 2;
	mov.u32 	%r547, _ZZ22flash_attention_kernelPfS_S_S_iiiE5qTile;
	add.s32 	%r548, %r547, %r546;
	add.s32 	%r58, %r548, 1820;
	@%p58 bra 	$L__BB0_115;
	mov.b32 	%r549, 0;
	st.shared.u32 	[%r58], %r549;
	bra.uni 	$L__BB0_116;
$L__BB0_115:
	ld.global.f32 	%f1172, [%rd5];
	st.shared.f32 	[%r58], %f1172;
$L__BB0_116:
	setp.gt.u32 	%p59, %r1, 47;
	@%p59 bra 	$L__BB0_128;
	add.s32 	%r550, %r1, 464;
	shr.u32 	%r59, %r550, 6;
	and.b32  	%r60, %r550, 63;
	setp.lt.s32 	%p60, %r60, %r203;
	@%p60 bra 	$L__BB0_119;
	mad.lo.s32 	%r552, %r59, 260, %r547;
	shl.b32 	%r553, %r60, 2;
	add.s32 	%r554, %r552, %r553;
	mov.b32 	%r555, 0;
	st.shared.u32 	[%r554], %r555;
	bra.uni 	$L__BB0_120;
$L__BB0_119:
	add.s32 	%r556, %r60, %r5;
	mad.lo.s32 	%r557, %r59, %r203, %r556;
	mul.wide.s32 	%rd69, %r557, 4;
	add.s64 	%rd70, %rd1, %rd69;
	ld.global.f32 	%f1173, [%rd70];
	mad.lo.s32 	%r559, %r59, 260, %r547;
	shl.b32 	%r560, %r60, 2;
	add.s32 	%r561, %r559, %r560;
	st.shared.f32 	[%r561], %f1173;
$L__BB0_120:
	setp.gt.u32 	%p61, %r1, 31;
	@%p61 bra 	$L__BB0_128;
	xor.b32  	%r61, %r1, 32;
	setp.lt.s32 	%p62, %r61, %r203;
	@%p62 bra 	$L__BB0_123;
	shl.b32 	%r562, %r61, 2;
	add.s32 	%r564, %r547, %r562;
	mov.b32 	%r565, 0;
	st.shared.u32 	[%r564+1820], %r565;
	bra.uni 	$L__BB0_124;
$L__BB0_123:
	add.s32 	%r566, %r61, %r5;
	add.s32 	%r567, %r566, %r57;
	mul.wide.s32 	%rd71, %r567, 4;
	add.s64 	%rd72, %rd1, %rd71;
	ld.global.f32 	%f1174, [%rd72];
	shl.b32 	%r568, %r61, 2;
	add.s32 	%r570, %r547, %r568;
	st.shared.f32 	[%r570+1820], %f1174;
$L__BB0_124:
	setp.gt.u32 	%p63, %r1, 15;
	@%p63 bra 	$L__BB0_128;
	setp.lt.s32 	%p64, %r12, %r203;
	@%p64 bra 	$L__BB0_127;
	mov.b32 	%r571, 0;
	st.shared.u32 	[%r58+192], %r571;
	bra.uni 	$L__BB0_128;
$L__BB0_127:
	ld.global.f32 	%f1175, [%rd5+192];
	st.shared.f32 	[%r58+192], %f1175;
$L__BB0_128:
	bar.sync 	0;
	setp.lt.s32 	%p65, %r202, 1;
	mov.f32 	%f2791, 0f00000000;
	mov.f32 	%f2792, %f2791;
	mov.f32 	%f2793, %f2791;
	mov.f32 	%f2794, %f2791;
	mov.f32 	%f2795, %f2791;
	mov.f32 	%f2796, %f2791;
	mov.f32 	%f2797, %f2791;
	mov.f32 	%f2798, %f2791;
	mov.f32 	%f2799, %f2791;
	mov.f32 	%f2800, %f2791;
	mov.f32 	%f2801, %f2791;
	mov.f32 	%f2802, %f2791;
	mov.f32 	%f2803, %f2791;
	mov.f32 	%f2804, %f2791;
	mov.f32 	%f2805, %f2791;
	mov.f32 	%f2806, %f2791;
	mov.f32 	%f2807, %f2791;
	mov.f32 	%f2808, %f2791;
	mov.f32 	%f2809, %f2791;
	mov.f32 	%f2810, %f2791;
	mov.f32 	%f2811, %f2791;
	mov.f32 	%f2812, %f2791;
	mov.f32 	%f2813, %f2791;
	mov.f32 	%f2814, %f2791;
	mov.f32 	%f2815, %f2791;
	mov.f32 	%f2816, %f2791;
	mov.f32 	%f2817, %f2791;
	mov.f32 	%f2818, %f2791;
	mov.f32 	%f2819, %f2791;
	mov.f32 	%f2820, %f2791;
	mov.f32 	%f2821, %f2791;
	mov.f32 	%f2822, %f2791;
	mov.f32 	%f2823, %f2791;
	mov.f32 	%f2824, %f2791;
	mov.f32 	%f2825, %f2791;
	mov.f32 	%f2826, %f2791;
	mov.f32 	%f2827, %f2791;
	mov.f32 	%f2828, %f2791;
	mov.f32 	%f2829, %f2791;
	mov.f32 	%f2830, %f2791;
	mov.f32 	%f2831, %f2791;
	mov.f32 	%f2832, %f2791;
	mov.f32 	%f2833, %f2791;
	mov.f32 	%f2834, %f2791;
	mov.f32 	%f2835, %f2791;
	mov.f32 	%f2836, %f2791;
	mov.f32 	%f2837, %f2791;
	mov.f32 	%f2838, %f2791;
	mov.f32 	%f2839, %f2791;
	mov.f32 	%f2840, %f2791;
	mov.f32 	%f2841, %f2791;
	mov.f32 	%f2842, %f2791;
	mov.f32 	%f2843, %f2791;
	mov.f32 	%f2844, %f2791;
	mov.f32 	%f2845, %f2791;
	mov.f32 	%f2846, %f2791;
	mov.f32 	%f2847, %f2791;
	mov.f32 	%f2848, %f2791;
	mov.f32 	%f2849, %f2791;
	mov.f32 	%f2850, %f2791;
	mov.f32 	%f2851, %f2791;
	mov.f32 	%f2852, %f2791;
	mov.f32 	%f2596, %f2791;
	mov.f32 	%f2597, %f2791;
	mov.f32 	%f2598, %f2791;
	mov.f32 	%f2599, %f2791;
	mov.f32 	%f2600, %f2791;
	mov.f32 	%f2601, %f2791;
	mov.f32 	%f2602, %f2791;
	mov.f32 	%f2603, %f2791;
	mov.f32 	%f2604, %f2791;
	mov.f32 	%f2605, %f2791;
	mov.f32 	%f2606, %f2791;
	mov.f32 	%f2607, %f2791;
	mov.f32 	%f2608, %f2791;
	mov.f32 	%f2609, %f2791;
	mov.f32 	%f2610, %f2791;
	mov.f32 	%f2611, %f2791;
	mov.f32 	%f2612, %f2791;
	mov.f32 	%f2613, %f2791;
	mov.f32 	%f2614, %f2791;
	mov.f32 	%f2615, %f2791;
	mov.f32 	%f2616, %f2791;
	mov.f32 	%f2617, %f2791;
	mov.f32 	%f2618, %f2791;
	mov.f32 	%f2619, %f2791;
	mov.f32 	%f2620, %f2791;
	mov.f32 	%f2621, %f2791;
	mov.f32 	%f2622, %f2791;
	mov.f32 	%f2623, %f2791;
	mov.f32 	%f2624, %f2791;
	mov.f32 	%f2625, %f2791;
	mov.f32 	%f2626, %f2791;
	mov.f32 	%f2627, %f2791;
	mov.f32 	%f2628, %f2791;
	mov.f32 	%f2629, %f2791;
	mov.f32 	%f2630, %f2791;
	mov.f32 	%f2631, %f2791;
	mov.f32 	%f2632, %f2791;
	mov.f32 	%f2633, %f2791;
	mov.f32 	%f2634, %f2791;
	mov.f32 	%f2635, %f2791;
	mov.f32 	%f2636, %f2791;
	mov.f32 	%f2637, %f2791;
	mov.f32 	%f2638, %f2791;
	mov.f32 	%f2639, %f2791;
	mov.f32 	%f2640, %f2791;
	mov.f32 	%f2641, %f2791;
	mov.f32 	%f2642, %f2791;
	mov.f32 	%f2643, %f2791;
	mov.f32 	%f2644, %f2791;
	mov.f32 	%f2645, %f2791;
	mov.f32 	%f2646, %f2791;
	mov.f32 	%f2647, %f2791;
	mov.f32 	%f2648, %f2791;
	mov.f32 	%f2649, %f2791;
	mov.f32 	%f2650, %f2791;
	mov.f32 	%f2651, %f2791;
	mov.f32 	%f2652, %f2791;
	mov.f32 	%f2653, %f2791;
	mov.f32 	%f2654, %f2791;
	mov.f32 	%f2655, %f2791;
	mov.f32 	%f2656, %f2791;
	mov.f32 	%f2657, %f2791;
	mov.f32 	%f2658, %f2791;
	mov.f32 	%f2659, %f2791;
	mov.f32 	%f2853, %f2791;
	mov.f32 	%f2854, %f2791;
	mov.f32 	%f2660, %f2791;
	mov.f32 	%f2855, %f2791;
	@%p65 bra 	$L__BB0_307;
	add.s32 	%r573, %r202, 7;
	shr.u32 	%r62, %r573, 3;
	shl.b32 	%r574, %r3, 1;
	cvt.rn.f32.s32 	%f1, %r203;
	add.s32 	%r63, %r574, %r4;
	shr.u32 	%r575, %r1, 6;
	and.b32  	%r64, %r1, 63;
	mov.u32 	%r576, _ZZ22flash_attention_kernelPfS_S_S_iiiE5kTile;
	mad.lo.s32 	%r577, %r575, 260, %r576;
	shl.b32 	%r578, %r1, 2;
	and.b32  	%r579, %r578, 252;
	add.s32 	%r65, %r577, %r579;
	add.s32 	%r66, %r64, %r2;
	add.s32 	%r580, %r1, 16;
	shr.u32 	%r581, %r580, 6;
	and.b32  	%r582, %r580, 63;
	mad.lo.s32 	%r583, %r581, 260, %r576;
	shl.b32 	%r584, %r580, 2;
	and.b32  	%r585, %r584, 252;
	add.s32 	%r67, %r583, %r585;
	add.s32 	%r68, %r582, %r2;
	add.s32 	%r586, %r1, 32;
	shr.u32 	%r69, %r586, 6;
	and.b32  	%r70, %r586, 63;
	mad.lo.s32 	%r587, %r69, 260, %r576;
	shl.b32 	%r588, %r586, 2;
	and.b32  	%r589, %r588, 252;
	add.s32 	%r71, %r587, %r589;
	add.s32 	%r72, %r70, %r2;
	add.s32 	%r590, %r1, 48;
	shr.u32 	%r591, %r590, 6;
	and.b32  	%r592, %r590, 63;
	mad.lo.s32 	%r593, %r591, 260, %r576;
	shl.b32 	%r594, %r590, 2;
	and.b32  	%r595, %r594, 252;
	add.s32 	%r73, %r593, %r595;
	add.s32 	%r74, %r592, %r2;
	add.s32 	%r596, %r1, 64;
	shr.u32 	%r597, %r596, 6;
	mad.lo.s32 	%r598, %r597, 260, %r576;
	add.s32 	%r75, %r598, %r579;
	add.s32 	%r599, %r1, 80;
	shr.u32 	%r76, %r599, 6;
	and.b32  	%r77, %r599, 63;
	mad.lo.s32 	%r600, %r76, 260, %r576;
	shl.b32 	%r601, %r599, 2;
	and.b32  	%r602, %r601, 252;
	add.s32 	%r78, %r600, %r602;
	add.s32 	%r79, %r77, %r2;
	add.s32 	%r603, %r1, 96;
	shr.u32 	%r80, %r603, 6;
	and.b32  	%r604, %r603, 63;
	mad.lo.s32 	%r605, %r80, 260, %r576;
	shl.b32 	%r606, %r603, 2;
	and.b32  	%r607, %r606, 252;
	add.s32 	%r81, %r605, %r607;
	add.s32 	%r82, %r604, %r2;
	add.s32 	%r608, %r1, 112;
	shr.u32 	%r83, %r608, 6;
	and.b32  	%r84, %r608, 63;
	mad.lo.s32 	%r609, %r83, 260, %r576;
	shl.b32 	%r610, %r608, 2;
	and.b32  	%r611, %r610, 252;
	add.s32 	%r85, %r609, %r611;
	add.s32 	%r86, %r84, %r2;
	add.s32 	%r612, %r1, 128;
	shr.u32 	%r87, %r612, 6;
	mad.lo.s32 	%r613, %r87, 260, %r576;
	add.s32 	%r88, %r613, %r579;
	add.s32 	%r614, %r1, 144;
	shr.u32 	%r89, %r614, 6;
	and.b32  	%r90, %r614, 63;
	mad.lo.s32 	%r615, %r89, 260, %r576;
	shl.b32 	%r616, %r614, 2;
	and.b32  	%r617, %r616, 252;
	add.s32 	%r91, %r615, %r617;
	add.s32 	%r92, %r90, %r2;
	add.s32 	%r618, %r1, 160;
	shr.u32 	%r619, %r618, 6;
	and.b32  	%r93, %r618, 63;
	mad.lo.s32 	%r620, %r619, 260, %r576;
	shl.b32 	%r621, %r618, 2;
	and.b32  	%r622, %r621, 252;
	add.s32 	%r94, %r620, %r622;
	add.s32 	%r95, %r93, %r2;
	add.s32 	%r623, %r1, 176;
	shr.u32 	%r624, %r623, 6;
	and.b32  	%r625, %r623, 63;
	mad.lo.s32 	%r626, %r624, 260, %r576;
	shl.b32 	%r627, %r623, 2;
	and.b32  	%r628, %r627, 252;
	add.s32 	%r96, %r626, %r628;
	add.s32 	%r97, %r625, %r2;
	add.s32 	%r629, %r1, 192;
	shr.u32 	%r98, %r629, 6;
	mad.lo.s32 	%r630, %r98, 260, %r576;
	add.s32 	%r99, %r630, %r579;
	add.s32 	%r631, %r1, 208;
	shr.u32 	%r100, %r631, 6;
	and.b32  	%r101, %r631, 63;
	mad.lo.s32 	%r632, %r100, 260, %r576;
	shl.b32 	%r633, %r631, 2;
	and.b32  	%r634, %r633, 252;
	add.s32 	%r102, %r632, %r634;
	add.s32 	%r103, %r101, %r2;
	add.s32 	%r635, %r1, 224;
	shr.u32 	%r104, %r635, 6;
	and.b32  	%r105, %r635, 63;
	mad.lo.s32 	%r636, %r104, 260, %r576;
	shl.b32 	%r637, %r635, 2;
	and.b32  	%r638, %r637, 252;
	add.s32 	%r106, %r636, %r638;
	add.s32 	%r107, %r105, %r2;
	add.s32 	%r639, %r1, 240;
	shr.u32 	%r108, %r639, 6;
	and.b32  	%r109, %r639, 63;
	mad.lo.s32 	%r640, %r108, 260, %r576;
	shl.b32 	%r641, %r639, 2;
	and.b32  	%r642, %r641, 252;
	add.s32 	%r110, %r640, %r642;
	add.s32 	%r111, %r109, %r2;
	add.s32 	%r643, %r1, 256;
	shr.u32 	%r112, %r643, 6;
	mad.lo.s32 	%r644, %r112, 260, %r576;
	add.s32 	%r113, %r644, %r579;
	add.s32 	%r645, %r1, 272;
	shr.u32 	%r114, %r645, 6;
	and.b32  	%r115, %r645, 63;
	mad.lo.s32 	%r646, %r114, 260, %r576;
	shl.b32 	%r647, %r645, 2;
	and.b32  	%r648, %r647, 252;
	add.s32 	%r116, %r646, %r648;
	add.s32 	%r117, %r115, %r2;
	add.s32 	%r649, %r1, 288;
	shr.u32 	%r118, %r649, 6;
	and.b32  	%r119, %r649, 63;
	mad.lo.s32 	%r650, %r118, 260, %r576;
	shl.b32 	%r651, %r649, 2;
	and.b32  	%r652, %r651, 252;
	add.s32 	%r120, %r650, %r652;
	add.s32 	%r121, %r119, %r2;
	add.s32 	%r653, %r1, 304;
	shr.u32 	%r122, %r653, 6;
	and.b32  	%r123, %r653, 63;
	mad.lo.s32 	%r654, %r122, 260, %r576;
	shl.b32 	%r655, %r653, 2;
	and.b32  	%r656, %r655, 252;
	add.s32 	%r124, %r654, %r656;
	add.s32 	%r125, %r123, %r2;
	add.s32 	%r657, %r1, 320;
	shr.u32 	%r126, %r657, 6;
	mad.lo.s32 	%r658, %r126, 260, %r576;
	add.s32 	%r127, %r658, %r579;
	add.s32 	%r659, %r1, 336;
	shr.u32 	%r128, %r659, 6;
	and.b32  	%r129, %r659, 63;
	mad.lo.s32 	%r660, %r128, 260, %r576;
	shl.b32 	%r661, %r659, 2;
	and.b32  	%r662, %r661, 252;
	add.s32 	%r130, %r660, %r662;
	add.s32 	%r131, %r129, %r2;
	add.s32 	%r663, %r1, 352;
	shr.u32 	%r132, %r663, 6;
	and.b32  	%r133, %r663, 63;
	mad.lo.s32 	%r664, %r132, 260, %r576;
	shl.b32 	%r665, %r663, 2;
	and.b32  	%r666, %r665, 252;
	add.s32 	%r134, %r664, %r666;
	add.s32 	%r135, %r133, %r2;
	add.s32 	%r667, %r1, 368;
	shr.u32 	%r668, %r667, 6;
	and.b32  	%r669, %r667, 63;
	mad.lo.s32 	%r670, %r668, 260, %r576;
	shl.b32 	%r671, %r667, 2;
	and.b32  	%r672, %r671, 252;
	add.s32 	%r136, %r670, %r672;
	add.s32 	%r137, %r669, %r2;
	add.s32 	%r673, %r1, 384;
	shr.u32 	%r674, %r673, 6;
	mad.lo.s32 	%r675, %r674, 260, %r576;
	add.s32 	%r138, %r675, %r579;
	add.s32 	%r676, %r1, 400;
	shr.u32 	%r677, %r676, 6;
	and.b32  	%r678, %r676, 63;
	mad.lo.s32 	%r679, %r677, 260, %r576;
	shl.b32 	%r680, %r676, 2;
	and.b32  	%r681, %r680, 252;
	add.s32 	%r139, %r679, %r681;
	add.s32 	%r140, %r678, %r2;
	add.s32 	%r682, %r1, 416;
	shr.u32 	%r141, %r682, 6;
	and.b32  	%r683, %r682, 63;
	mad.lo.s32 	%r684, %r141, 260, %r576;
	shl.b32 	%r685, %r682, 2;
	and.b32  	%r686, %r685, 252;
	add.s32 	%r142, %r684, %r686;
	add.s32 	%r143, %r683, %r2;
	add.s32 	%r687, %r1, 432;
	shr.u32 	%r144, %r687, 6;
	and.b32  	%r145, %r687, 63;
	mad.lo.s32 	%r688, %r144, 260, %r576;
	shl.b32 	%r689, %r687, 2;
	and.b32  	%r690, %r689, 252;
	add.s32 	%r146, %r688, %r690;
	add.s32 	%r147, %r145, %r2;
	add.s32 	%r691, %r576, 1820;
	add.s32 	%r148, %r691, %r578;
	mov.u32 	%r692, _ZZ22flash_attention_kernelPfS_S_S_iiiE5vTile;
	add.s32 	%r693, %r692, %r578;
	add.s32 	%r149, %r693, 1792;
	add.s32 	%r150, %r1, %r2;
	add.s32 	%r694, %r1, 464;
	shr.u32 	%r151, %r694, 6;
	and.b32  	%r152, %r694, 63;
	mad.lo.s32 	%r695, %r151, 260, %r576;
	shl.b32 	%r696, %r694, 2;
	and.b32  	%r697, %r696, 252;
	add.s32 	%r153, %r695, %r697;
	add.s32 	%r154, %r152, %r2;
	xor.b32  	%r698, %r1, 32;
	xor.b32  	%r699, %r578, 128;
	add.s32 	%r155, %r691, %r699;
	add.s32 	%r156, %r698, %r2;
	mov.u32 	%r700, _ZZ22flash_attention_kernelPfS_S_S_iiiE9scoreTile;
	mad.lo.s32 	%r157, %r3, 72, %r700;
	add.s32 	%r158, %r63, 1;
	mov.b32 	%r1037, 0;
	mov.f32 	%f2391, 0fFF800000;
	mov.f32 	%f2791, 0f00000000;
	sqrt.rn.f32 	%f1756, %f1;
	rcp.rn.f32 	%f1757, %f1756;
	mov.f32 	%f2400, %f2391;
$L__BB0_130:
	setp.gt.u32 	%p66, %r1, 511;
	shl.b32 	%r162, %r1037, 3;
	@%p66 bra 	$L__BB0_258;
	setp.ge.s32 	%p67, %r64, %r203;
	shr.u32 	%r701, %r1, 6;
	add.s32 	%r163, %r162, %r701;
	setp.ge.s32 	%p68, %r163, %r202;
	or.pred  	%p69, %p67, %p68;
	@%p69 bra 	$L__BB0_133;
	mad.lo.s32 	%r703, %r163, %r203, %r66;
	mul.wide.s32 	%rd73, %r703, 4;
	add.s64 	%rd74, %rd3, %rd73;
	ld.global.f32 	%f1181, [%rd74];
	st.shared.f32 	[%r65], %f1181;
	add.s64 	%rd75, %rd2, %rd73;
	ld.global.f32 	%f2352, [%rd75];
	bra.uni 	$L__BB0_134;
$L__BB0_133:
	mov.b32 	%r702, 0;
	st.shared.u32 	[%r65], %r702;
	mov.f32 	%f2352, 0f00000000;
$L__BB0_134:
	setp.gt.u32 	%p70, %r1, 495;
	shl.b32 	%r704, %r1, 2;
	and.b32  	%r705, %r704, -256;
	mov.u32 	%r706, _ZZ22flash_attention_kernelPfS_S_S_iiiE5vTile;
	add.s32 	%r707, %r706, %r705;
	shl.b32 	%r708, %r64, 2;
	add.s32 	%r709, %r707, %r708;
	st.shared.f32 	[%r709], %f2352;
	@%p70 bra 	$L__BB0_258;
	add.s32 	%r710, %r1, 16;
	and.b32  	%r711, %r710, 63;
	setp.lt.s32 	%p71, %r711, %r203;
	shr.u32 	%r712, %r710, 6;
	add.s32 	%r164, %r162, %r712;
	setp.lt.s32 	%p72, %r164, %r202;
	and.pred  	%p73, %p71, %p72;
	@%p73 bra 	$L__BB0_137;
	mov.b32 	%r714, 0;
	st.shared.u32 	[%r67], %r714;
	mov.f32 	%f2353, 0f00000000;
	bra.uni 	$L__BB0_138;
$L__BB0_137:
	mad.lo.s32 	%r715, %r164, %r203, %r68;
	mul.wide.s32 	%rd76, %r715, 4;
	add.s64 	%rd77, %rd3, %rd76;
	ld.global.f32 	%f1183, [%rd77];
	st.shared.f32 	[%r67], %f1183;
	add.s64 	%rd78, %rd2, %rd76;
	ld.global.f32 	%f2353, [%rd78];
$L__BB0_138:
	setp.gt.u32 	%p74, %r1, 479;
	shl.b32 	%r716, %r1, 2;
	add.s32 	%r717, %r716, 64;
	and.b32  	%r718, %r717, -256;
	mov.u32 	%r719, _ZZ22flash_attention_kernelPfS_S_S_iiiE5vTile;
	add.s32 	%r720, %r719, %r718;
	and.b32  	%r721, %r717, 252;
	add.s32 	%r722, %r720, %r721;
	st.shared.f32 	[%r722], %f2353;
	@%p74 bra 	$L__BB0_258;
	setp.lt.s32 	%p75, %r70, %r203;
	add.s32 	%r165, %r162, %r69;
	setp.lt.s32 	%p76, %r165, %r202;
	and.pred  	%p77, %p75, %p76;
	@%p77 bra 	$L__BB0_141;
	mov.b32 	%r724, 0;
	st.shared.u32 	[%r71], %r724;
	mov.f32 	%f2354, 0f00000000;
	bra.uni 	$L__BB0_142;
$L__BB0_141:
	mad.lo.s32 	%r725, %r165, %r203, %r72;
	mul.wide.s32 	%rd79, %r725, 4;
	add.s64 	%rd80, %rd3, %rd79;
	ld.global.f32 	%f1185, [%rd80];
	st.shared.f32 	[%r71], %f1185;
	add.s64 	%rd81, %rd2, %rd79;
	ld.global.f32 	%f2354, [%rd81];
$L__BB0_142:
	setp.gt.u32 	%p78, %r1, 463;
	shl.b32 	%r726, %r69, 8;
	mov.u32 	%r727, _ZZ22flash_attention_kernelPfS_S_S_iiiE5vTile;
	add.s32 	%r728, %r727, %r726;
	shl.b32 	%r729, %r70, 2;
	add.s32 	%r730, %r728, %r729;
	st.shared.f32 	[%r730], %f2354;
	@%p78 bra 	$L__BB0_258;
	add.s32 	%r731, %r1, 48;
	and.b32  	%r732, %r731, 63;
	setp.lt.s32 	%p79, %r732, %r203;
	shr.u32 	%r733, %r731, 6;
	add.s32 	%r166, %r162, %r733;
	setp.lt.s32 	%p80, %r166, %r202;
	and.pred  	%p81, %p79, %p80;
	@%p81 bra 	$L__BB0_145;
	mov.b32 	%r735, 0;
	st.shared.u32 	[%r73], %r735;
	mov.f32 	%f2355, 0f00000000;
	bra.uni 	$L__BB0_146;
$L__BB0_145:
	mad.lo.s32 	%r736, %r166, %r203, %r74;
	mul.wide.s32 	%rd82, %r736, 4;
	add.s64 	%rd83, %rd3, %rd82;
	ld.global.f32 	%f1187, [%rd83];
	st.shared.f32 	[%r73], %f1187;
	add.s64 	%rd84, %rd2, %rd82;
	ld.global.f32 	%f2355, [%rd84];
$L__BB0_146:
	setp.gt.u32 	%p82, %r1, 447;
	shl.b32 	%r737, %r1, 2;
	add.s32 	%r738, %r737, 192;
	and.b32  	%r739, %r738, -256;
	mov.u32 	%r740, _ZZ22flash_attention_kernelPfS_S_S_iiiE5vTile;
	add.s32 	%r741, %r740, %r739;
	and.b32  	%r742, %r738, 252;
	add.s32 	%r743, %r741, %r742;
	st.shared.f32 	[%r743], %f2355;
	@%p82 bra 	$L__BB0_258;
	setp.lt.s32 	%p83, %r64, %r203;
	add.s32 	%r744, %r1, 64;
	shr.u32 	%r745, %r744, 6;
	add.s32 	%r167, %r162, %r745;
	setp.lt.s32 	%p84, %r167, %r202;
	and.pred  	%p85, %p83, %p84;
	@%p85 bra 	$L__BB0_149;
	mov.b32 	%r747, 0;
	st.shared.u32 	[%r75], %r747;
	mov.f32 	%f2356, 0f00000000;
	bra.uni 	$L__BB0_150;
$L__BB0_149:
	mad.lo.s32 	%r748, %r167, %r203, %r66;
	mul.wide.s32 	%rd85, %r748, 4;
	add.s64 	%rd86, %rd3, %rd85;
	ld.global.f32 	%f1189, [%rd86];
	st.shared.f32 	[%r75], %f1189;
	add.s64 	%rd87, %rd2, %rd85;
	ld.global.f32 	%f2356, [%rd87];
$L__BB0_150:
	setp.gt.u32 	%p86, %r1, 431;
	shl.b32 	%r749, %r1, 2;
	add.s32 	%r750, %r749, 256;
	and.b32  	%r751, %r750, -256;
	mov.u32 	%r752, _ZZ22flash_attention_kernelPfS_S_S_iiiE5vTile;
	add.s32 	%r753, %r752, %r751;
	shl.b32 	%r754, %r64, 2;
	add.s32 	%r755, %r753, %r754;
	st.shared.f32 	[%r755], %f2356;
	@%p86 bra 	$L__BB0_258;
	setp.lt.s32 	%p87, %r77, %r203;
	add.s32 	%r168, %r162, %r76;
	setp.lt.s32 	%p88, %r168, %r202;
	and.pred  	%p89, %p87, %p88;
	@%p89 bra 	$L__BB0_153;
	mov.b32 	%r757, 0;
	st.shared.u32 	[%r78], %r757;
	mov.f32 	%f2357, 0f00000000;
	bra.uni 	$L__BB0_154;
$L__BB0_153:
	mad.lo.s32 	%r758, %r168, %r203, %r79;
	mul.wide.s32 	%rd88, %r758, 4;
	add.s64 	%rd89, %rd3, %rd88;
	ld.global.f32 	%f1191, [%rd89];
	st.shared.f32 	[%r78], %f1191;
	add.s64 	%rd90, %rd2, %rd88;
	ld.global.f32 	%f2357, [%rd90];
$L__BB0_154:
	setp.gt.u32 	%p90, %r1, 415;
	shl.b32 	%r759, %r76, 8;
	mov.u32 	%r760, _ZZ22flash_attention_kernelPfS_S_S_iiiE5vTile;
	add.s32 	%r761, %r760, %r759;
	shl.b32 	%r762, %r77, 2;
	add.s32 	%r763, %r761, %r762;
	st.shared.f32 	[%r763], %f2357;
	@%p90 bra 	$L__BB0_258;
	add.s32 	%r764, %r1, 96;
	and.b32  	%r765, %r764, 63;
	setp.lt.s32 	%p91, %r765, %r203;
	add.s32 	%r169, %r162, %r80;
	setp.lt.s32 	%p92, %r169, %r202;
	and.pred  	%p93, %p91, %p92;
	@%p93 bra 	$L__BB0_157;
	mov.b32 	%r767, 0;
	st.shared.u32 	[%r81], %r767;
	mov.f32 	%f2358, 0f00000000;
	bra.uni 	$L__BB0_158;
$L__BB0_157:
	mad.lo.s32 	%r768, %r169, %r203, %r82;
	mul.wide.s32 	%rd91, %r768, 4;
	add.s64 	%rd92, %rd3, %rd91;
	ld.global.f32 	%f1193, [%rd92];
	st.shared.f32 	[%r81], %f1193;
	add.s64 	%rd93, %rd2, %rd91;
	ld.global.f32 	%f2358, [%rd93];
$L__BB0_158:
	setp.gt.u32 	%p94, %r1, 399;
	shl.b32 	%r769, %r80, 8;
	mov.u32 	%r770, _ZZ22flash_attention_kernelPfS_S_S_iiiE5vTile;
	add.s32 	%r771, %r770, %r769;
	shl.b32 	%r772, %r1, 2;
	add.s32 	%r773, %r772, 384;
	and.b32  	%r774, %r773, 252;
	add.s32 	%r775, %r771, %r774;
	st.shared.f32 	[%r775], %f2358;
	@%p94 bra 	$L__BB0_258;
	setp.lt.s32 	%p95, %r84, %r203;
	add.s32 	%r170, %r162, %r83;
	setp.lt.s32 	%p96, %r170, %r202;
	and.pred  	%p97, %p95, %p96;
	@%p97 bra 	$L__BB0_161;
	mov.b32 	%r777, 0;
	st.shared.u32 	[%r85], %r777;
	mov.f32 	%f2359, 0f00000000;
	bra.uni 	$L__BB0_162;
$L__BB0_161:
	mad.lo.s32 	%r778, %r170, %r203, %r86;
	mul.wide.s32 	%rd94, %r778, 4;
	add.s64 	%rd95, %rd3, %rd94;
	ld.global.f32 	%f1195, [%rd95];
	st.shared.f32 	[%r85], %f1195;
	add.s64 	%rd96, %rd2, %rd94;
	ld.global.f32 	%f2359, [%rd96];
$L__BB0_162:
	setp.gt.u32 	%p98, %r1, 383;
	shl.b32 	%r779, %r83, 8;
	mov.u32 	%r780, _ZZ22flash_attention_kernelPfS_S_S_iiiE5vTile;
	add.s32 	%r781, %r780, %r779;
	shl.b32 	%r782, %r84, 2;
	add.s32 	%r783, %r781, %r782;
	st.shared.f32 	[%r783], %f2359;
	@%p98 bra 	$L__BB0_258;
	add.s32 	%r171, %r162, %r87;
	setp.lt.s32 	%p100, %r171, %r202;
	and.pred  	%p101, %p83, %p100;
	@%p101 bra 	$L__BB0_165;
	mov.b32 	%r785, 0;
	st.shared.u32 	[%r88], %r785;
	mov.f32 	%f2360, 0f00000000;
	bra.uni 	$L__BB0_166;
$L__BB0_165:
	mad.lo.s32 	%r786, %r171, %r203, %r66;
	mul.wide.s32 	%rd97, %r786, 4;
	add.s64 	%rd98, %rd3, %rd97;
	ld.global.f32 	%f1197, [%rd98];
	st.shared.f32 	[%r88], %f1197;
	add.s64 	%rd99, %rd2, %rd97;
	ld.global.f32 	%f2360, [%rd99];
$L__BB0_166:
	setp.gt.u32 	%p102, %r1, 367;
	shl.b32 	%r787, %r87, 8;
	mov.u32 	%r788, _ZZ22flash_attention_kernelPfS_S_S_iiiE5vTile;
	add.s32 	%r789, %r788, %r787;
	shl.b32 	%r790, %r64, 2;
	add.s32 	%r791, %r789, %r790;
	st.shared.f32 	[%r791], %f2360;
	@%p102 bra 	$L__BB0_258;
	setp.lt.s32 	%p103, %r90, %r203;
	add.s32 	%r172, %r162, %r89;
	setp.lt.s32 	%p104, %r172, %r202;
	and.pred  	%p105, %p103, %p104;
	@%p105 bra 	$L__BB0_169;
	mov.b32 	%r793, 0;
	st.shared.u32 	[%r91], %r793;
	mov.f32 	%f2361, 0f00000000;
	bra.uni 	$L__BB0_170;
$L__BB0_169:
	mad.lo.s32 	%r794, %r172, %r203, %r92;
	mul.wide.s32 	%rd100, %r794, 4;
	add.s64 	%rd101, %rd3, %rd100;
	ld.global.f32 	%f1199, [%rd101];
	st.shared.f32 	[%r91], %f1199;
	add.s64 	%rd102, %rd2, %rd100;
	ld.global.f32 	%f2361, [%rd102];
$L__BB0_170:
	setp.gt.u32 	%p106, %r1, 351;
	shl.b32 	%r795, %r89, 8;
	mov.u32 	%r796, _ZZ22flash_attention_kernelPfS_S_S_iiiE5vTile;
	add.s32 	%r797, %r796, %r795;
	shl.b32 	%r798, %r90, 2;
	add.s32 	%r799, %r797, %r798;
	st.shared.f32 	[%r799], %f2361;
	@%p106 bra 	$L__BB0_258;
	setp.lt.s32 	%p107, %r93, %r203;
	add.s32 	%r800, %r1, 160;
	shr.u32 	%r801, %r800, 6;
	add.s32 	%r173, %r162, %r801;
	setp.lt.s32 	%p108, %r173, %r202;
	and.pred  	%p109, %p107, %p108;
	@%p109 bra 	$L__BB0_173;
	mov.b32 	%r803, 0;
	st.shared.u32 	[%r94], %r803;
	mov.f32 	%f2362, 0f00000000;
	bra.uni 	$L__BB0_174;
$L__BB0_173:
	mad.lo.s32 	%r804, %r173, %r203, %r95;
	mul.wide.s32 	%rd103, %r804, 4;
	add.s64 	%rd104, %rd3, %rd103;
	ld.global.f32 	%f1201, [%rd104];
	st.shared.f32 	[%r94], %f1201;
	add.s64 	%rd105, %rd2, %rd103;
	ld.global.f32 	%f2362, [%rd105];
$L__BB0_174:
	setp.gt.u32 	%p110, %r1, 335;
	shl.b32 	%r805, %r1, 2;
	add.s32 	%r806, %r805, 640;
	and.b32  	%r807, %r806, -256;
	mov.u32 	%r808, _ZZ22flash_attention_kernelPfS_S_S_iiiE5vTile;
	add.s32 	%r809, %r808, %r807;
	shl.b32 	%r810, %r93, 2;
	add.s32 	%r811, %r809, %r810;
	st.shared.f32 	[%r811], %f2362;
	@%p110 bra 	$L__BB0_258;
	add.s32 	%r812, %r1, 176;
	and.b32  	%r813, %r812, 63;
	setp.lt.s32 	%p111, %r813, %r203;
	shr.u32 	%r814, %r812, 6;
	add.s32 	%r174, %r162, %r814;
	setp.lt.s32 	%p112, %r174, %r202;
	and.pred  	%p113, %p111, %p112;
	@%p113 bra 	$L__BB0_177;
	mov.b32 	%r816, 0;
	st.shared.u32 	[%r96], %r816;
	mov.f32 	%f2363, 0f00000000;
	bra.uni 	$L__BB0_178;
$L__BB0_177:
	mad.lo.s32 	%r817, %r174, %r203, %r97;
	mul.wide.s32 	%rd106, %r817, 4;
	add.s64 	%rd107, %rd3, %rd106;
	ld.global.f32 	%f1203, [%rd107];
	st.shared.f32 	[%r96], %f1203;
	add.s64 	%rd108, %rd2, %rd106;
	ld.global.f32 	%f2363, [%rd108];
$L__BB0_178:
	setp.gt.u32 	%p114, %r1, 319;
	shl.b32 	%r818, %r1, 2;
	add.s32 	%r819, %r818, 704;
	and.b32  	%r820, %r819, -256;
	mov.u32 	%r821, _ZZ22flash_attention_kernelPfS_S_S_iiiE5vTile;
	add.s32 	%r822, %r821, %r820;
	and.b32  	%r823, %r819, 252;
	add.s32 	%r824, %r822, %r823;
	st.shared.f32 	[%r824], %f2363;
	@%p114 bra 	$L__BB0_258;
	add.s32 	%r175, %r162, %r98;
	setp.lt.s32 	%p116, %r175, %r202;
	and.pred  	%p117, %p83, %p116;
	@%p117 bra 	$L__BB0_181;
	mov.b32 	%r826, 0;
	st.shared.u32 	[%r99], %r826;
	mov.f32 	%f2364, 0f00000000;
	bra.uni 	$L__BB0_182;
$L__BB0_181:
	mad.lo.s32 	%r827, %r175, %r203, %r66;
	mul.wide.s32 	%rd109, %r827, 4;
	add.s64 	%rd110, %rd3, %rd109;
	ld.global.f32 	%f1205, [%rd110];
	st.shared.f32 	[%r99], %f1205;
	add.s64 	%rd111, %rd2, %rd109;
	ld.global.f32 	%f2364, [%rd111];
$L__BB0_182:
	setp.gt.u32 	%p118, %r1, 303;
	shl.b32 	%r828, %r98, 8;
	mov.u32 	%r829, _ZZ22flash_attention_kernelPfS_S_S_iiiE5vTile;
	add.s32 	%r830, %r829, %r828;
	shl.b32 	%r831, %r64, 2;
	add.s32 	%r832, %r830, %r831;
	st.shared.f32 	[%r832], %f2364;
	@%p118 bra 	$L__BB0_258;
	setp.lt.s32 	%p119, %r101, %r203;
	add.s32 	%r176, %r162, %r100;
	setp.lt.s32 	%p120, %r176, %r202;
	and.pred  	%p121, %p119, %p120;
	@%p121 bra 	$L__BB0_185;
	mov.b32 	%r834, 0;
	st.shared.u32 	[%r102], %r834;
	mov.f32 	%f2365, 0f00000000;
	bra.uni 	$L__BB0_186;
$L__BB0_185:
	mad.lo.s32 	%r835, %r176, %r203, %r103;
	mul.wide.s32 	%rd112, %r835, 4;
	add.s64 	%rd113, %rd3, %rd112;
	ld.global.f32 	%f1207, [%rd113];
	st.shared.f32 	[%r102], %f1207;
	add.s64 	%rd114, %rd2, %rd112;
	ld.global.f32 	%f2365, [%rd114];
$L__BB0_186:
	setp.gt.u32 	%p122, %r1, 287;
	shl.b32 	%r836, %r100, 8;
	mov.u32 	%r837, _ZZ22flash_attention_kernelPfS_S_S_iiiE5vTile;
	add.s32 	%r838, %r837, %r836;
	shl.b32 	%r839, %r101, 2;
	add.s32 	%r840, %r838, %r839;
	st.shared.f32 	[%r840], %f2365;
	@%p122 bra 	$L__BB0_258;
	setp.lt.s32 	%p123, %r105, %r203;
	add.s32 	%r177, %r162, %r104;
	setp.lt.s32 	%p124, %r177, %r202;
	and.pred  	%p125, %p123, %p124;
	@%p125 bra 	$L__BB0_189;
	mov.b32 	%r842, 0;
	st.shared.u32 	[%r106], %r842;
	mov.f32 	%f2366, 0f00000000;
	bra.uni 	$L__BB0_190;
$L__BB0_189:
	mad.lo.s32 	%r843, %r177, %r203, %r107;
	mul.wide.s32 	%rd115, %r843, 4;
	add.s64 	%rd116, %rd3, %rd115;
	ld.global.f32 	%f1209, [%rd116];
	st.shared.f32 	[%r106], %f1209;
	add.s64 	%rd117, %rd2, %rd115;
	ld.global.f32 	%f2366, [%rd117];
$L__BB0_190:
	setp.gt.u32 	%p126, %r1, 271;
	shl.b32 	%r844, %r104, 8;
	mov.u32 	%r845, _ZZ22flash_attention_kernelPfS_S_S_iiiE5vTile;
	add.s32 	%r846, %r845, %r844;
	shl.b32 	%r847, %r105, 2;
	add.s32 	%r848, %r846, %r847;
	st.shared.f32 	[%r848], %f2366;
	@%p126 bra 	$L__BB0_258;
	setp.lt.s32 	%p127, %r109, %r203;
	add.s32 	%r178, %r162, %r108;
	setp.lt.s32 	%p128, %r178, %r202;
	and.pred  	%p129, %p127, %p128;
	@%p129 bra 	$L__BB0_193;
	mov.b32 	%r850, 0;
	st.shared.u32 	[%r110], %r850;
	mov.f32 	%f2367, 0f00000000;
	bra.uni 	$L__BB0_194;
$L__BB0_193:
	mad.lo.s32 	%r851, %r178, %r203, %r111;
	mul.wide.s32 	%rd118, %r851, 4;
	add.s64 	%rd119, %rd3, %rd118;
	ld.global.f32 	%f1211, [%rd119];
	st.shared.f32 	[%r110], %f1211;
	add.s64 	%rd120, %rd2, %rd118;
	ld.global.f32 	%f2367, [%rd120];
$L__BB0_194:
	setp.gt.u32 	%p130, %r1, 255;
	shl.b32 	%r852, %r108, 8;
	mov.u32 	%r853, _ZZ22flash_attention_kernelPfS_S_S_iiiE5vTile;
	add.s32 	%r854, %r853, %r852;
	shl.b32 	%r855, %r109, 2;
	add.s32 	%r856, %r854, %r855;
	st.shared.f32 	[%r856], %f2367;
	@%p130 bra 	$L__BB0_258;
	add.s32 	%r179, %r162, %r112;
	setp.lt.s32 	%p132, %r179, %r202;
	and.pred  	%p133, %p83, %p132;
	@%p133 bra 	$L__BB0_197;
	mov.b32 	%r858, 0;
	st.shared.u32 	[%r113], %r858;
	mov.f32 	%f2368, 0f00000000;
	bra.uni 	$L__BB0_198;
$L__BB0_197:
	mad.lo.s32 	%r859, %r179, %r203, %r66;
	mul.wide.s32 	%rd121, %r859, 4;
	add.s64 	%rd122, %rd3, %rd121;
	ld.global.f32 	%f1213, [%rd122];
	st.shared.f32 	[%r113], %f1213;
	add.s64 	%rd123, %rd2, %rd121;
	ld.global.f32 	%f2368, [%rd123];
$L__BB0_198:
	setp.gt.u32 	%p134, %r1, 239;
	shl.b32 	%r860, %r112, 8;
	mov.u32 	%r861, _ZZ22flash_attention_kernelPfS_S_S_iiiE5vTile;
	add.s32 	%r862, %r861, %r860;
	shl.b32 	%r863, %r64, 2;
	add.s32 	%r864, %r862, %r863;
	st.shared.f32 	[%r864], %f2368;
	@%p134 bra 	$L__BB0_258;
	setp.lt.s32 	%p135, %r115, %r203;
	add.s32 	%r180, %r162, %r114;
	setp.lt.s32 	%p136, %r180, %r202;
	and.pred  	%p137, %p135, %p136;
	@%p137 bra 	$L__BB0_201;
	mov.b32 	%r866, 0;
	st.shared.u32 	[%r116], %r866;
	mov.f32 	%f2369, 0f00000000;
	bra.uni 	$L__BB0_202;
$L__BB0_201:
	mad.lo.s32 	%r867, %r180, %r203, %r117;
	mul.wide.s32 	%rd124, %r867, 4;
	add.s64 	%rd125, %rd3, %rd124;
	ld.global.f32 	%f1215, [%rd125];
	st.shared.f32 	[%r116], %f1215;
	add.s64 	%rd126, %rd2, %rd124;
	ld.global.f32 	%f2369, [%rd126];
$L__BB0_202:
	setp.gt.u32 	%p138, %r1, 223;
	shl.b32 	%r868, %r114, 8;
	mov.u32 	%r869, _ZZ22flash_attention_kernelPfS_S_S_iiiE5vTile;
	add.s32 	%r870, %r869, %r868;
	shl.b32 	%r871, %r115, 2;
	add.s32 	%r872, %r870, %r871;
	st.shared.f32 	[%r872], %f2369;
	@%p138 bra 	$L__BB0_258;
	setp.lt.s32 	%p139, %r119, %r203;
	add.s32 	%r181, %r162, %r118;
	setp.lt.s32 	%p140, %r181, %r202;
	and.pred  	%p141, %p139, %p140;
	@%p141 bra 	$L__BB0_205;
	mov.b32 	%r874, 0;
	st.shared.u32 	[%r120], %r874;
	mov.f32 	%f2370, 0f00000000;
	bra.uni 	$L__BB0_206;
$L__BB0_205:
	mad.lo.s32 	%r875, %r181, %r203, %r121;
	mul.wide.s32 	%rd127, %r875, 4;
	add.s64 	%rd128, %rd3, %rd127;
	ld.global.f32 	%f1217, [%rd128];
	st.shared.f32 	[%r120], %f1217;
	add.s64 	%rd129, %rd2, %rd127;
	ld.global.f32 	%f2370, [%rd129];
$L__BB0_206:
	setp.gt.u32 	%p142, %r1, 207;
	shl.b32 	%r876, %r118, 8;
	mov.u32 	%r877, _ZZ22flash_attention_kernelPfS_S_S_iiiE5vTile;
	add.s32 	%r878, %r877, %r876;
	shl.b32 	%r879, %r119, 2;
	add.s32 	%r880, %r878, %r879;
	st.shared.f32 	[%r880], %f2370;
	@%p142 bra 	$L__BB0_258;
	setp.lt.s32 	%p143, %r123, %r203;
	add.s32 	%r182, %r162, %r122;
	setp.lt.s32 	%p144, %r182, %r202;
	and.pred  	%p145, %p143, %p144;
	@%p145 bra 	$L__BB0_209;
	mov.b32 	%r882, 0;
	st.shared.u32 	[%r124], %r882;
	mov.f32 	%f2371, 0f00000000;
	bra.uni 	$L__BB0_210;
$L__BB0_209:
	mad.lo.s32 	%r883, %r182, %r203, %r125;
	mul.wide.s32 	%rd130, %r883, 4;
	add.s64 	%rd131, %rd3, %rd130;
	ld.global.f32 	%f1219, [%rd131];
	st.shared.f32 	[%r124], %f1219;
	add.s64 	%rd132, %rd2, %rd130;
	ld.global.f32 	%f2371, [%rd132];
$L__BB0_210:
	setp.gt.u32 	%p146, %r1, 191;
	shl.b32 	%r884, %r122, 8;
	mov.u32 	%r885, _ZZ22flash_attention_kernelPfS_S_S_iiiE5vTile;
	add.s32 	%r886, %r885, %r884;
	shl.b32 	%r887, %r123, 2;
	add.s32 	%r888, %r886, %r887;
	st.shared.f32 	[%r888], %f2371;
	@%p146 bra 	$L__BB0_258;
	add.s32 	%r183, %r162, %r126;
	setp.lt.s32 	%p148, %r183, %r202;
	and.pred  	%p149, %p83, %p148;
	@%p149 bra 	$L__BB0_213;
	mov.b32 	%r890, 0;
	st.shared.u32 	[%r127], %r890;
	mov.f32 	%f2372, 0f00000000;
	bra.uni 	$L__BB0_214;
$L__BB0_213:
	mad.lo.s32 	%r891, %r183, %r203, %r66;
	mul.wide.s32 	%rd133, %r891, 4;
	add.s64 	%rd134, %rd3, %rd133;
	ld.global.f32 	%f1221, [%rd134];
	st.shared.f32 	[%r127], %f1221;
	add.s64 	%rd135, %rd2, %rd133;
	ld.global.f32 	%f2372, [%rd135];
$L__BB0_214:
	setp.gt.u32 	%p150, %r1, 175;
	shl.b32 	%r892, %r126, 8;
	mov.u32 	%r893, _ZZ22flash_attention_kernelPfS_S_S_iiiE5vTile;
	add.s32 	%r894, %r893, %r892;
	shl.b32 	%r895, %r64, 2;
	add.s32 	%r896, %r894, %r895;
	st.shared.f32 	[%r896], %f2372;
	@%p150 bra 	$L__BB0_258;
	setp.lt.s32 	%p151, %r129, %r203;
	add.s32 	%r184, %r162, %r128;
	setp.lt.s32 	%p152, %r184, %r202;
	and.pred  	%p153, %p151, %p152;
	@%p153 bra 	$L__BB0_217;
	mov.b32 	%r898, 0;
	st.shared.u32 	[%r130], %r898;
	mov.f32 	%f2373, 0f00000000;
	bra.uni 	$L__BB0_218;
$L__BB0_217:
	mad.lo.s32 	%r899, %r184, %r203, %r131;
	mul.wide.s32 	%rd136, %r899, 4;
	add.s64 	%rd137, %rd3, %rd136;
	ld.global.f32 	%f1223, [%rd137];
	st.shared.f32 	[%r130], %f1223;
	add.s64 	%rd138, %rd2, %rd136;
	ld.global.f32 	%f2373, [%rd138];
$L__BB0_218:
	setp.gt.u32 	%p154, %r1, 159;
	shl.b32 	%r900, %r128, 8;
	mov.u32 	%r901, _ZZ22flash_attention_kernelPfS_S_S_iiiE5vTile;
	add.s32 	%r902, %r901, %r900;
	shl.b32 	%r903, %r129, 2;
	add.s32 	%r904, %r902, %r903;
	st.shared.f32 	[%r904], %f2373;
	@%p154 bra 	$L__BB0_258;
	setp.lt.s32 	%p155, %r133, %r203;
	add.s32 	%r185, %r162, %r132;
	setp.lt.s32 	%p156, %r185, %r202;
	and.pred  	%p157, %p155, %p156;
	@%p157 bra 	$L__BB0_221;
	mov.b32 	%r906, 0;
	st.shared.u32 	[%r134], %r906;
	mov.f32 	%f2374, 0f00000000;
	bra.uni 	$L__BB0_222;
$L__BB0_221:
	mad.lo.s32 	%r907, %r185, %r203, %r135;
	mul.wide.s32 	%rd139, %r907, 4;
	add.s64 	%rd140, %rd3, %rd139;
	ld.global.f32 	%f1225, [%rd140];
	st.shared.f32 	[%r134], %f1225;
	add.s64 	%rd141, %rd2, %rd139;
	ld.global.f32 	%f2374, [%rd141];
$L__BB0_222:
	setp.gt.u32 	%p158, %r1, 143;
	shl.b32 	%r908, %r132, 8;
	mov.u32 	%r909, _ZZ22flash_attention_kernelPfS_S_S_iiiE5vTile;
	add.s32 	%r910, %r909, %r908;
	shl.b32 	%r911, %r133, 2;
	add.s32 	%r912, %r910, %r911;
	st.shared.f32 	[%r912], %f2374;
	@%p158 bra 	$L__BB0_258;
	add.s32 	%r913, %r1, 368;
	and.b32  	%r914, %r913, 63;
	setp.lt.s32 	%p159, %r914, %r203;
	shr.u32 	%r915, %r913, 6;
	add.s32 	%r186, %r162, %r915;
	setp.lt.s32 	%p160, %r186, %r202;
	and.pred  	%p161, %p159, %p160;
	@%p161 bra 	$L__BB0_225;
	mov.b32 	%r917, 0;
	st.shared.u32 	[%r136], %r917;
	mov.f32 	%f2375, 0f00000000;
	bra.uni 	$L__BB0_226;
$L__BB0_225:
	mad.lo.s32 	%r918, %r186, %r203, %r137;
	mul.wide.s32 	%rd142, %r918, 4;
	add.s64 	%rd143, %rd3, %rd142;
	ld.global.f32 	%f1227, [%rd143];
	st.shared.f32 	[%r136], %f1227;
	add.s64 	%rd144, %rd2, %rd142;
	ld.global.f32 	%f2375, [%rd144];
$L__BB0_226:
	setp.gt.u32 	%p162, %r1, 127;
	shl.b32 	%r919, %r1, 2;
	add.s32 	%r920, %r919, 1472;
	and.b32  	%r921, %r920, -256;
	mov.u32 	%r922, _ZZ22flash_attention_kernelPfS_S_S_iiiE5vTile;
	add.s32 	%r923, %r922, %r921;
	and.b32  	%r924, %r920, 252;
	add.s32 	%r925, %r923, %r924;
	st.shared.f32 	[%r925], %f2375;
	@%p162 bra 	$L__BB0_258;
	add.s32 	%r926, %r1, 384;
	shr.u32 	%r927, %r926, 6;
	add.s32 	%r187, %r162, %r927;
	setp.lt.s32 	%p164, %r187, %r202;
	and.pred  	%p165, %p83, %p164;
	@%p165 bra 	$L__BB0_229;
	mov.b32 	%r929, 0;
	st.shared.u32 	[%r138], %r929;
	mov.f32 	%f2376, 0f00000000;
	bra.uni 	$L__BB0_230;
$L__BB0_229:
	mad.lo.s32 	%r930, %r187, %r203, %r66;
	mul.wide.s32 	%rd145, %r930, 4;
	add.s64 	%rd146, %rd3, %rd145;
	ld.global.f32 	%f1229, [%rd146];
	st.shared.f32 	[%r138], %f1229;
	add.s64 	%rd147, %rd2, %rd145;
	ld.global.f32 	%f2376, [%rd147];
$L__BB0_230:
	setp.gt.u32 	%p166, %r1, 111;
	shl.b32 	%r931, %r1, 2;
	add.s32 	%r932, %r931, 1536;
	and.b32  	%r933, %r932, -256;
	mov.u32 	%r934, _ZZ22flash_attention_kernelPfS_S_S_iiiE5vTile;
	add.s32 	%r935, %r934, %r933;
	shl.b32 	%r936, %r64, 2;
	add.s32 	%r937, %r935, %r936;
	st.shared.f32 	[%r937], %f2376;
	@%p166 bra 	$L__BB0_258;
	add.s32 	%r938, %r1, 400;
	and.b32  	%r939, %r938, 63;
	setp.lt.s32 	%p167, %r939, %r203;
	shr.u32 	%r940, %r938, 6;
	add.s32 	%r188, %r162, %r940;
	setp.lt.s32 	%p168, %r188, %r202;
	and.pred  	%p169, %p167, %p168;
	@%p169 bra 	$L__BB0_233;
	mov.b32 	%r942, 0;
	st.shared.u32 	[%r139], %r942;
	mov.f32 	%f2377, 0f00000000;
	bra.uni 	$L__BB0_234;
$L__BB0_233:
	mad.lo.s32 	%r943, %r188, %r203, %r140;
	mul.wide.s32 	%rd148, %r943, 4;
	add.s64 	%rd149, %rd3, %rd148;
	ld.global.f32 	%f1231, [%rd149];
	st.shared.f32 	[%r139], %f1231;
	add.s64 	%rd150, %rd2, %rd148;
	ld.global.f32 	%f2377, [%rd150];
$L__BB0_234:
	setp.gt.u32 	%p170, %r1, 95;
	shl.b32 	%r944, %r1, 2;
	add.s32 	%r945, %r944, 1600;
	and.b32  	%r946, %r945, -256;
	mov.u32 	%r947, _ZZ22flash_attention_kernelPfS_S_S_iiiE5vTile;
	add.s32 	%r948, %r947, %r946;
	and.b32  	%r949, %r945, 252;
	add.s32 	%r950, %r948, %r949;
	st.shared.f32 	[%r950], %f2377;
	@%p170 bra 	$L__BB0_258;
	add.s32 	%r951, %r1, 416;
	and.b32  	%r952, %r951, 63;
	setp.lt.s32 	%p171, %r952, %r203;
	add.s32 	%r189, %r162, %r141;
	setp.lt.s32 	%p172, %r189, %r202;
	and.pred  	%p173, %p171, %p172;
	@%p173 bra 	$L__BB0_237;
	mov.b32 	%r954, 0;
	st.shared.u32 	[%r142], %r954;
	mov.f32 	%f2378, 0f00000000;
	bra.uni 	$L__BB0_238;
$L__BB0_237:
	mad.lo.s32 	%r955, %r189, %r203, %r143;
	mul.wide.s32 	%rd151, %r955, 4;
	add.s64 	%rd152, %rd3, %rd151;
	ld.global.f32 	%f1233, [%rd152];
	st.shared.f32 	[%r142], %f1233;
	add.s64 	%rd153, %rd2, %rd151;
	ld.global.f32 	%f2378, [%rd153];
$L__BB0_238:
	setp.gt.u32 	%p174, %r1, 79;
	shl.b32 	%r956, %r141, 8;
	mov.u32 	%r957, _ZZ22flash_attention_kernelPfS_S_S_iiiE5vTile;
	add.s32 	%r958, %r957, %r956;
	shl.b32 	%r959, %r1, 2;
	add.s32 	%r960, %r959, 1664;
	and.b32  	%r961, %r960, 252;
	add.s32 	%r962, %r958, %r961;
	st.shared.f32 	[%r962], %f2378;
	@%p174 bra 	$L__BB0_258;
	setp.lt.s32 	%p175, %r145, %r203;
	add.s32 	%r190, %r162, %r144;
	setp.lt.s32 	%p176, %r190, %r202;
	and.pred  	%p177, %p175, %p176;
	@%p177 bra 	$L__BB0_241;
	mov.b32 	%r964, 0;
	st.shared.u32 	[%r146], %r964;
	mov.f32 	%f2379, 0f00000000;
	bra.uni 	$L__BB0_242;
$L__BB0_241:
	mad.lo.s32 	%r965, %r190, %r203, %r147;
	mul.wide.s32 	%rd154, %r965, 4;
	add.s64 	%rd155, %rd3, %rd154;
	ld.global.f32 	%f1235, [%rd155];
	st.shared.f32 	[%r146], %f1235;
	add.s64 	%rd156, %rd2, %rd154;
	ld.global.f32 	%f2379, [%rd156];
$L__BB0_242:
	setp.gt.u32 	%p178, %r1, 63;
	shl.b32 	%r966, %r144, 8;
	mov.u32 	%r967, _ZZ22flash_attention_kernelPfS_S_S_iiiE5vTile;
	add.s32 	%r968, %r967, %r966;
	shl.b32 	%r969, %r145, 2;
	add.s32 	%r970, %r968, %r969;
	st.shared.f32 	[%r970], %f2379;
	@%p178 bra 	$L__BB0_258;
	setp.lt.s32 	%p179, %r1, %r203;
	add.s32 	%r191, %r162, 7;
	setp.lt.s32 	%p180, %r191, %r202;
	and.pred  	%p181, %p179, %p180;
	@%p181 bra 	$L__BB0_245;
	mov.b32 	%r971, 0;
	st.shared.u32 	[%r148], %r971;
	mov.f32 	%f2380, 0f00000000;
	bra.uni 	$L__BB0_246;
$L__BB0_245:
	mad.lo.s32 	%r972, %r191, %r203, %r150;
	mul.wide.s32 	%rd157, %r972, 4;
	add.s64 	%rd158, %rd3, %rd157;
	ld.global.f32 	%f1237, [%rd158];
	st.shared.f32 	[%r148], %f1237;
	add.s64 	%rd159, %rd2, %rd157;
	ld.global.f32 	%f2380, [%rd159];
$L__BB0_246:
	setp.gt.u32 	%p182, %r1, 47;
	st.shared.f32 	[%r149], %f2380;
	@%p182 bra 	$L__BB0_258;
	setp.lt.s32 	%p183, %r152, %r203;
	add.s32 	%r192, %r162, %r151;
	setp.lt.s32 	%p184, %r192, %r202;
	and.pred  	%p185, %p183, %p184;
	@%p185 bra 	$L__BB0_249;
	mov.b32 	%r974, 0;
	st.shared.u32 	[%r153], %r974;
	mov.f32 	%f2381, 0f00000000;
	bra.uni 	$L__BB0_250;
$L__BB0_249:
	mad.lo.s32 	%r975, %r192, %r203, %r154;
	mul.wide.s32 	%rd160, %r975, 4;
	add.s64 	%rd161, %rd3, %rd160;
	ld.global.f32 	%f1239, [%rd161];
	st.shared.f32 	[%r153], %f1239;
	add.s64 	%rd162, %rd2, %rd160;
	ld.global.f32 	%f2381, [%rd162];
$L__BB0_250:
	setp.gt.u32 	%p186, %r1, 31;
	shl.b32 	%r976, %r151, 8;
	mov.u32 	%r977, _ZZ22flash_attention_kernelPfS_S_S_iiiE5vTile;
	add.s32 	%r978, %r977, %r976;
	shl.b32 	%r979, %r152, 2;
	add.s32 	%r980, %r978, %r979;
	st.shared.f32 	[%r980], %f2381;
	@%p186 bra 	$L__BB0_258;
	xor.b32  	%r981, %r1, 32;
	setp.lt.s32 	%p188, %r981, %r203;
	and.pred  	%p189, %p188, %p180;
	@%p189 bra 	$L__BB0_253;
	mov.b32 	%r982, 0;
	st.shared.u32 	[%r155], %r982;
	mov.f32 	%f2382, 0f00000000;
	bra.uni 	$L__BB0_254;
$L__BB0_253:
	mad.lo.s32 	%r983, %r191, %r203, %r156;
	mul.wide.s32 	%rd163, %r983, 4;
	add.s64 	%rd164, %rd3, %rd163;
	ld.global.f32 	%f1241, [%rd164];
	st.shared.f32 	[%r155], %f1241;
	add.s64 	%rd165, %rd2, %rd163;
	ld.global.f32 	%f2382, [%rd165];
$L__BB0_254:
	setp.gt.u32 	%p190, %r1, 15;
	shl.b32 	%r984, %r1, 2;
	xor.b32  	%r985, %r984, 128;
	mov.u32 	%r986, _ZZ22flash_attention_kernelPfS_S_S_iiiE5vTile;
	add.s32 	%r987, %r986, %r985;
	st.shared.f32 	[%r987+1792], %f2382;
	@%p190 bra 	$L__BB0_258;
	add.s32 	%r988, %r1, 48;
	setp.lt.s32 	%p192, %r988, %r203;
	and.pred  	%p193, %p192, %p180;
	@%p193 bra 	$L__BB0_257;
	mov.b32 	%r989, 0;
	st.shared.u32 	[%r148+192], %r989;
	st.shared.u32 	[%r149+192], %r989;
	bra.uni 	$L__BB0_258;
$L__BB0_257:
	mad.lo.s32 	%r990, %r191, %r203, %r150;
	add.s32 	%r991, %r990, 48;
	mul.wide.s32 	%rd166, %r991, 4;
	add.s64 	%rd167, %rd3, %rd166;
	ld.global.f32 	%f1242, [%rd167];
	st.shared.f32 	[%r148+192], %f1242;
	add.s64 	%rd168, %rd2, %rd166;
	ld.global.f32 	%f1243, [%rd168];
	st.shared.f32 	[%r149+192], %f1243;
$L__BB0_258:
	setp.ge.s32 	%p194, %r63, %r202;
	bar.sync 	0;
	mov.u32 	%r992, _ZZ22flash_attention_kernelPfS_S_S_iiiE5qTile;
	mad.lo.s32 	%r993, %r3, 520, %r992;
	ld.shared.f32 	%f1244, [%r993];
	ld.shared.f32 	%f1245, [%r993+260];
	shl.b32 	%r994, %r1, 1;
	and.b32  	%r995, %r994, 6;
	mov.u32 	%r996, _ZZ22flash_attention_kernelPfS_S_S_iiiE5kTile;
	mad.lo.s32 	%r997, %r995, 260, %r996;
	ld.shared.f32 	%f1246, [%r997];
	ld.shared.f32 	%f1247, [%r997+260];
	fma.rn.f32 	%f1248, %f1244, %f1246, 0f00000000;
	fma.rn.f32 	%f1249, %f1244, %f1247, 0f00000000;
	fma.rn.f32 	%f1250, %f1245, %f1246, 0f00000000;
	fma.rn.f32 	%f1251, %f1245, %f1247, 0f00000000;
	ld.shared.f32 	%f1252, [%r993+4];
	ld.shared.f32 	%f1253, [%r993+264];
	ld.shared.f32 	%f1254, [%r997+4];
	ld.shared.f32 	%f1255, [%r997+264];
	fma.rn.f32 	%f1256, %f1252, %f1254, %f1248;
	fma.rn.f32 	%f1257, %f1252, %f1255, %f1249;
	fma.rn.f32 	%f1258, %f1253, %f1254, %f1250;
	fma.rn.f32 	%f1259, %f1253, %f1255, %f1251;
	ld.shared.f32 	%f1260, [%r993+8];
	ld.shared.f32 	%f1261, [%r993+268];
	ld.shared.f32 	%f1262, [%r997+8];
	ld.shared.f32 	%f1263, [%r997+268];
	fma.rn.f32 	%f1264, %f1260, %f1262, %f1256;
	fma.rn.f32 	%f1265, %f1260, %f1263, %f1257;
	fma.rn.f32 	%f1266, %f1261, %f1262, %f1258;
	fma.rn.f32 	%f1267, %f1261, %f1263, %f1259;
	ld.shared.f32 	%f1268, [%r993+12];
	ld.shared.f32 	%f1269, [%r993+272];
	ld.shared.f32 	%f1270, [%r997+12];
	ld.shared.f32 	%f1271, [%r997+272];
	fma.rn.f32 	%f1272, %f1268, %f1270, %f1264;
	fma.rn.f32 	%f1273, %f1268, %f1271, %f1265;
	fma.rn.f32 	%f1274, %f1269, %f1270, %f1266;
	fma.rn.f32 	%f1275, %f1269, %f1271, %f1267;
	ld.shared.f32 	%f1276, [%r993+16];
	ld.shared.f32 	%f1277, [%r993+276];
	ld.shared.f32 	%f1278, [%r997+16];
	ld.shared.f32 	%f1279, [%r997+276];
	fma.rn.f32 	%f1280, %f1276, %f1278, %f1272;
	fma.rn.f32 	%f1281, %f1276, %f1279, %f1273;
	fma.rn.f32 	%f1282, %f1277, %f1278, %f1274;
	fma.rn.f32 	%f1283, %f1277, %f1279, %f1275;
	ld.shared.f32 	%f1284, [%r993+20];
	ld.shared.f32 	%f1285, [%r993+280];
	ld.shared.f32 	%f1286, [%r997+20];
	ld.shared.f32 	%f1287, [%r997+280];
	fma.rn.f32 	%f1288, %f1284, %f1286, %f1280;
	fma.rn.f32 	%f1289, %f1284, %f1287, %f1281;
	fma.rn.f32 	%f1290, %f1285, %f1286, %f1282;
	fma.rn.f32 	%f1291, %f1285, %f1287, %f1283;
	ld.shared.f32 	%f1292, [%r993+24];
	ld.shared.f32 	%f1293, [%r993+284];
	ld.shared.f32 	%f1294, [%r997+24];
	ld.shared.f32 	%f1295, [%r997+284];
	fma.rn.f32 	%f1296, %f1292, %f1294, %f1288;
	fma.rn.f32 	%f1297, %f1292, %f1295, %f1289;
	fma.rn.f32 	%f1298, %f1293, %f1294, %f1290;
	fma.rn.f32 	%f1299, %f1293, %f1295, %f1291;
	ld.shared.f32 	%f1300, [%r993+28];
	ld.shared.f32 	%f1301, [%r993+288];
	ld.shared.f32 	%f1302, [%r997+28];
	ld.shared.f32 	%f1303, [%r997+288];
	fma.rn.f32 	%f1304, %f1300, %f1302, %f1296;
	fma.rn.f32 	%f1305, %f1300, %f1303, %f1297;
	fma.rn.f32 	%f1306, %f1301, %f1302, %f1298;
	fma.rn.f32 	%f1307, %f1301, %f1303, %f1299;
	ld.shared.f32 	%f1308, [%r993+32];
	ld.shared.f32 	%f1309, [%r993+292];
	ld.shared.f32 	%f1310, [%r997+32];
	ld.shared.f32 	%f1311, [%r997+292];
	fma.rn.f32 	%f1312, %f1308, %f1310, %f1304;
	fma.rn.f32 	%f1313, %f1308, %f1311, %f1305;
	fma.rn.f32 	%f1314, %f1309, %f1310, %f1306;
	fma.rn.f32 	%f1315, %f1309, %f1311, %f1307;
	ld.shared.f32 	%f1316, [%r993+36];
	ld.shared.f32 	%f1317, [%r993+296];
	ld.shared.f32 	%f1318, [%r997+36];
	ld.shared.f32 	%f1319, [%r997+296];
	fma.rn.f32 	%f1320, %f1316, %f1318, %f1312;
	fma.rn.f32 	%f1321, %f1316, %f1319, %f1313;
	fma.rn.f32 	%f1322, %f1317, %f1318, %f1314;
	fma.rn.f32 	%f1323, %f1317, %f1319, %f1315;
	ld.shared.f32 	%f1324, [%r993+40];
	ld.shared.f32 	%f1325, [%r993+300];
	ld.shared.f32 	%f1326, [%r997+40];
	ld.shared.f32 	%f1327, [%r997+300];
	fma.rn.f32 	%f1328, %f1324, %f1326, %f1320;
	fma.rn.f32 	%f1329, %f1324, %f1327, %f1321;
	fma.rn.f32 	%f1330, %f1325, %f1326, %f1322;
	fma.rn.f32 	%f1331, %f1325, %f1327, %f1323;
	ld.shared.f32 	%f1332, [%r993+44];
	ld.shared.f32 	%f1333, [%r993+304];
	ld.shared.f32 	%f1334, [%r997+44];
	ld.shared.f32 	%f1335, [%r997+304];
	fma.rn.f32 	%f1336, %f1332, %f1334, %f1328;
	fma.rn.f32 	%f1337, %f1332, %f1335, %f1329;
	fma.rn.f32 	%f1338, %f1333, %f1334, %f1330;
	fma.rn.f32 	%f1339, %f1333, %f1335, %f1331;
	ld.shared.f32 	%f1340, [%r993+48];
	ld.shared.f32 	%f1341, [%r993+308];
	ld.shared.f32 	%f1342, [%r997+48];
	ld.shared.f32 	%f1343, [%r997+308];
	fma.rn.f32 	%f1344, %f1340, %f1342, %f1336;
	fma.rn.f32 	%f1345, %f1340, %f1343, %f1337;
	fma.rn.f32 	%f1346, %f1341, %f1342, %f1338;
	fma.rn.f32 	%f1347, %f1341, %f1343, %f1339;
	ld.shared.f32 	%f1348, [%r993+52];
	ld.shared.f32 	%f1349, [%r993+312];
	ld.shared.f32 	%f1350, [%r997+52];
	ld.shared.f32 	%f1351, [%r997+312];
	fma.rn.f32 	%f1352, %f1348, %f1350, %f1344;
	fma.rn.f32 	%f1353, %f1348, %f1351, %f1345;
	fma.rn.f32 	%f1354, %f1349, %f1350, %f1346;
	fma.rn.f32 	%f1355, %f1349, %f1351, %f1347;
	ld.shared.f32 	%f1356, [%r993+56];
	ld.shared.f32 	%f1357, [%r993+316];
	ld.shared.f32 	%f1358, [%r997+56];
	ld.shared.f32 	%f1359, [%r997+316];
	fma.rn.f32 	%f1360, %f1356, %f1358, %f1352;
	fma.rn.f32 	%f1361, %f1356, %f1359, %f1353;
	fma.rn.f32 	%f1362, %f1357, %f1358, %f1354;
	fma.rn.f32 	%f1363, %f1357, %f1359, %f1355;
	ld.shared.f32 	%f1364, [%r993+60];
	ld.shared.f32 	%f1365, [%r993+320];
	ld.shared.f32 	%f1366, [%r997+60];
	ld.shared.f32 	%f1367, [%r997+320];
	fma.rn.f32 	%f1368, %f1364, %f1366, %f1360;
	fma.rn.f32 	%f1369, %f1364, %f1367, %f1361;
	fma.rn.f32 	%f1370, %f1365, %f1366, %f1362;
	fma.rn.f32 	%f1371, %f1365, %f1367, %f1363;
	ld.shared.f32 	%f1372, [%r993+64];
	ld.shared.f32 	%f1373, [%r993+324];
	ld.shared.f32 	%f1374, [%r997+64];
	ld.shared.f32 	%f1375, [%r997+324];
	fma.rn.f32 	%f1376, %f1372, %f1374, %f1368;
	fma.rn.f32 	%f1377, %f1372, %f1375, %f1369;
	fma.rn.f32 	%f1378, %f1373, %f1374, %f1370;
	fma.rn.f32 	%f1379, %f1373, %f1375, %f1371;
	ld.shared.f32 	%f1380, [%r993+68];
	ld.shared.f32 	%f1381, [%r993+328];
	ld.shared.f32 	%f1382, [%r997+68];
	ld.shared.f32 	%f1383, [%r997+328];
	fma.rn.f32 	%f1384, %f1380, %f1382, %f1376;
	fma.rn.f32 	%f1385, %f1380, %f1383, %f1377;
	fma.rn.f32 	%f1386, %f1381, %f1382, %f1378;
	fma.rn.f32 	%f1387, %f1381, %f1383, %f1379;
	ld.shared.f32 	%f1388, [%r993+72];
	ld.shared.f32 	%f1389, [%r993+332];
	ld.shared.f32 	%f1390, [%r997+72];
	ld.shared.f32 	%f1391, [%r997+332];
	fma.rn.f32 	%f1392, %f1388, %f1390, %f1384;
	fma.rn.f32 	%f1393, %f1388, %f1391, %f1385;
	fma.rn.f32 	%f1394, %f1389, %f1390, %f1386;
	fma.rn.f32 	%f1395, %f1389, %f1391, %f1387;
	ld.shared.f32 	%f1396, [%r993+76];
	ld.shared.f32 	%f1397, [%r993+336];
	ld.shared.f32 	%f1398, [%r997+76];
	ld.shared.f32 	%f1399, [%r997+336];
	fma.rn.f32 	%f1400, %f1396, %f1398, %f1392;
	fma.rn.f32 	%f1401, %f1396, %f1399, %f1393;
	fma.rn.f32 	%f1402, %f1397, %f1398, %f1394;
	fma.rn.f32 	%f1403, %f1397, %f1399, %f1395;
	ld.shared.f32 	%f1404, [%r993+80];
	ld.shared.f32 	%f1405, [%r993+340];
	ld.shared.f32 	%f1406, [%r997+80];
	ld.shared.f32 	%f1407, [%r997+340];
	fma.rn.f32 	%f1408, %f1404, %f1406, %f1400;
	fma.rn.f32 	%f1409, %f1404, %f1407, %f1401;
	fma.rn.f32 	%f1410, %f1405, %f1406, %f1402;
	fma.rn.f32 	%f1411, %f1405, %f1407, %f1403;
	ld.shared.f32 	%f1412, [%r993+84];
	ld.shared.f32 	%f1413, [%r993+344];
	ld.shared.f32 	%f1414, [%r997+84];
	ld.shared.f32 	%f1415, [%r997+344];
	fma.rn.f32 	%f1416, %f1412, %f1414, %f1408;
	fma.rn.f32 	%f1417, %f1412, %f1415, %f1409;
	fma.rn.f32 	%f1418, %f1413, %f1414, %f1410;
	fma.rn.f32 	%f1419, %f1413, %f1415, %f1411;
	ld.shared.f32 	%f1420, [%r993+88];
	ld.shared.f32 	%f1421, [%r993+348];
	ld.shared.f32 	%f1422, [%r997+88];
	ld.shared.f32 	%f1423, [%r997+348];
	fma.rn.f32 	%f1424, %f1420, %f1422, %f1416;
	fma.rn.f32 	%f1425, %f1420, %f1423, %f1417;
	fma.rn.f32 	%f1426, %f1421, %f1422, %f1418;
	fma.rn.f32 	%f1427, %f1421, %f1423, %f1419;
	ld.shared.f32 	%f1428, [%r993+92];
	ld.shared.f32 	%f1429, [%r993+352];
	ld.shared.f32 	%f1430, [%r997+92];
	ld.shared.f32 	%f1431, [%r997+352];
	fma.rn.f32 	%f1432, %f1428, %f1430, %f1424;
	fma.rn.f32 	%f1433, %f1428, %f1431, %f1425;
	fma.rn.f32 	%f1434, %f1429, %f1430, %f1426;
	fma.rn.f32 	%f1435, %f1429, %f1431, %f1427;
	ld.shared.f32 	%f1436, [%r993+96];
	ld.shared.f32 	%f1437, [%r993+356];
	ld.shared.f32 	%f1438, [%r997+96];
	ld.shared.f32 	%f1439, [%r997+356];
	fma.rn.f32 	%f1440, %f1436, %f1438, %f1432;
	fma.rn.f32 	%f1441, %f1436, %f1439, %f1433;
	fma.rn.f32 	%f1442, %f1437, %f1438, %f1434;
	fma.rn.f32 	%f1443, %f1437, %f1439, %f1435;
	ld.shared.f32 	%f1444, [%r993+100];
	ld.shared.f32 	%f1445, [%r993+360];
	ld.shared.f32 	%f1446, [%r997+100];
	ld.shared.f32 	%f1447, [%r997+360];
	fma.rn.f32 	%f1448, %f1444, %f1446, %f1440;
	fma.rn.f32 	%f1449, %f1444, %f1447, %f1441;
	fma.rn.f32 	%f1450, %f1445, %f1446, %f1442;
	fma.rn.f32 	%f1451, %f1445, %f1447, %f1443;
	ld.shared.f32 	%f1452, [%r993+104];
	ld.shared.f32 	%f1453, [%r993+364];
	ld.shared.f32 	%f1454, [%r997+104];
	ld.shared.f32 	%f1455, [%r997+364];
	fma.rn.f32 	%f1456, %f1452, %f1454, %f1448;
	fma.rn.f32 	%f1457, %f1452, %f1455, %f1449;
	fma.rn.f32 	%f1458, %f1453, %f1454, %f1450;
	fma.rn.f32 	%f1459, %f1453, %f1455, %f1451;
	ld.shared.f32 	%f1460, [%r993+108];
	ld.shared.f32 	%f1461, [%r993+368];
	ld.shared.f32 	%f1462, [%r997+108];
	ld.shared.f32 	%f1463, [%r997+368];
	fma.rn.f32 	%f1464, %f1460, %f1462, %f1456;
	fma.rn.f32 	%f1465, %f1460, %f1463, %f1457;
	fma.rn.f32 	%f1466, %f1461, %f1462, %f1458;
	fma.rn.f32 	%f1467, %f1461, %f1463, %f1459;
	ld.shared.f32 	%f1468, [%r993+112];
	ld.shared.f32 	%f1469, [%r993+372];
	ld.shared.f32 	%f1470, [%r997+112];
	ld.shared.f32 	%f1471, [%r997+372];
	fma.rn.f32 	%f1472, %f1468, %f1470, %f1464;
	fma.rn.f32 	%f1473, %f1468, %f1471, %f1465;
	fma.rn.f32 	%f1474, %f1469, %f1470, %f1466;
	fma.rn.f32 	%f1475, %f1469, %f1471, %f1467;
	ld.shared.f32 	%f1476, [%r993+116];
	ld.shared.f32 	%f1477, [%r993+376];
	ld.shared.f32 	%f1478, [%r997+116];
	ld.shared.f32 	%f1479, [%r997+376];
	fma.rn.f32 	%f1480, %f1476, %f1478, %f1472;
	fma.rn.f32 	%f1481, %f1476, %f1479, %f1473;
	fma.rn.f32 	%f1482, %f1477, %f1478, %f1474;
	fma.rn.f32 	%f1483, %f1477, %f1479, %f1475;
	ld.shared.f32 	%f1484, [%r993+120];
	ld.shared.f32 	%f1485, [%r993+380];
	ld.shared.f32 	%f1486, [%r997+120];
	ld.shared.f32 	%f1487, [%r997+380];
	fma.rn.f32 	%f1488, %f1484, %f1486, %f1480;
	fma.rn.f32 	%f1489, %f1484, %f1487, %f1481;
	fma.rn.f32 	%f1490, %f1485, %f1486, %f1482;
	fma.rn.f32 	%f1491, %f1485, %f1487, %f1483;
	ld.shared.f32 	%f1492, [%r993+124];
	ld.shared.f32 	%f1493, [%r993+384];
	ld.shared.f32 	%f1494, [%r997+124];
	ld.shared.f32 	%f1495, [%r997+384];
	fma.rn.f32 	%f1496, %f1492, %f1494, %f1488;
	fma.rn.f32 	%f1497, %f1492, %f1495, %f1489;
	fma.rn.f32 	%f1498, %f1493, %f1494, %f1490;
	fma.rn.f32 	%f1499, %f1493, %f1495, %f1491;
	ld.shared.f32 	%f1500, [%r993+128];
	ld.shared.f32 	%f1501, [%r993+388];
	ld.shared.f32 	%f1502, [%r997+128];
	ld.shared.f32 	%f1503, [%r997+388];
	fma.rn.f32 	%f1504, %f1500, %f1502, %f1496;
	fma.rn.f32 	%f1505, %f1500, %f1503, %f1497;
	fma.rn.f32 	%f1506, %f1501, %f1502, %f1498;
	fma.rn.f32 	%f1507, %f1501, %f1503, %f1499;
	ld.shared.f32 	%f1508, [%r993+132];
	ld.shared.f32 	%f1509, [%r993+392];
	ld.shared.f32 	%f1510, [%r997+132];
	ld.shared.f32 	%f1511, [%r997+392];
	fma.rn.f32 	%f1512, %f1508, %f1510, %f1504;
	fma.rn.f32 	%f1513, %f1508, %f1511, %f1505;
	fma.rn.f32 	%f1514, %f1509, %f1510, %f1506;
	fma.rn.f32 	%f1515, %f1509, %f1511, %f1507;
	ld.shared.f32 	%f1516, [%r993+136];
	ld.shared.f32 	%f1517, [%r993+396];
	ld.shared.f32 	%f1518, [%r997+136];
	ld.shared.f32 	%f1519, [%r997+396];
	fma.rn.f32 	%f1520, %f1516, %f1518, %f1512;
	fma.rn.f32 	%f1521, %f1516, %f1519, %f1513;
	fma.rn.f32 	%f1522, %f1517, %f1518, %f1514;
	fma.rn.f32 	%f1523, %f1517, %f1519, %f1515;
	ld.shared.f32 	%f1524, [%r993+140];
	ld.shared.f32 	%f1525, [%r993+400];
	ld.shared.f32 	%f1526, [%r997+140];
	ld.shared.f32 	%f1527, [%r997+400];
	fma.rn.f32 	%f1528, %f1524, %f1526, %f1520;
	fma.rn.f32 	%f1529, %f1524, %f1527, %f1521;
	fma.rn.f32 	%f1530, %f1525, %f1526, %f1522;
	fma.rn.f32 	%f1531, %f1525, %f1527, %f1523;
	ld.shared.f32 	%f1532, [%r993+144];
	ld.shared.f32 	%f1533, [%r993+404];
	ld.shared.f32 	%f1534, [%r997+144];
	ld.shared.f32 	%f1535, [%r997+404];
	fma.rn.f32 	%f1536, %f1532, %f1534, %f1528;
	fma.rn.f32 	%f1537, %f1532, %f1535, %f1529;
	fma.rn.f32 	%f1538, %f1533, %f1534, %f1530;
	fma.rn.f32 	%f1539, %f1533, %f1535, %f1531;
	ld.shared.f32 	%f1540, [%r993+148];
	ld.shared.f32 	%f1541, [%r993+408];
	ld.shared.f32 	%f1542, [%r997+148];
	ld.shared.f32 	%f1543, [%r997+408];
	fma.rn.f32 	%f1544, %f1540, %f1542, %f1536;
	fma.rn.f32 	%f1545, %f1540, %f1543, %f1537;
	fma.rn.f32 	%f1546, %f1541, %f1542, %f1538;
	fma.rn.f32 	%f1547, %f1541, %f1543, %f1539;
	ld.shared.f32 	%f1548, [%r993+152];
	ld.shared.f32 	%f1549, [%r993+412];
	ld.shared.f32 	%f1550, [%r997+152];
	ld.shared.f32 	%f1551, [%r997+412];
	fma.rn.f32 	%f1552, %f1548, %f1550, %f1544;
	fma.rn.f32 	%f1553, %f1548, %f1551, %f1545;
	fma.rn.f32 	%f1554, %f1549, %f1550, %f1546;
	fma.rn.f32 	%f1555, %f1549, %f1551, %f1547;
	ld.shared.f32 	%f1556, [%r993+156];
	ld.shared.f32 	%f1557, [%r993+416];
	ld.shared.f32 	%f1558, [%r997+156];
	ld.shared.f32 	%f1559, [%r997+416];
	fma.rn.f32 	%f1560, %f1556, %f1558, %f1552;
	fma.rn.f32 	%f1561, %f1556, %f1559, %f1553;
	fma.rn.f32 	%f1562, %f1557, %f1558, %f1554;
	fma.rn.f32 	%f1563, %f1557, %f1559, %f1555;
	ld.shared.f32 	%f1564, [%r993+160];
	ld.shared.f32 	%f1565, [%r993+420];
	ld.shared.f32 	%f1566, [%r997+160];
	ld.shared.f32 	%f1567, [%r997+420];
	fma.rn.f32 	%f1568, %f1564, %f1566, %f1560;
	fma.rn.f32 	%f1569, %f1564, %f1567, %f1561;
	fma.rn.f32 	%f1570, %f1565, %f1566, %f1562;
	fma.rn.f32 	%f1571, %f1565, %f1567, %f1563;
	ld.shared.f32 	%f1572, [%r993+164];
	ld.shared.f32 	%f1573, [%r993+424];
	ld.shared.f32 	%f1574, [%r997+164];
	ld.shared.f32 	%f1575, [%r997+424];
	fma.rn.f32 	%f1576, %f1572, %f1574, %f1568;
	fma.rn.f32 	%f1577, %f1572, %f1575, %f1569;
	fma.rn.f32 	%f1578, %f1573, %f1574, %f1570;
	fma.rn.f32 	%f1579, %f1573, %f1575, %f1571;
	ld.shared.f32 	%f1580, [%r993+168];
	ld.shared.f32 	%f1581, [%r993+428];
	ld.shared.f32 	%f1582, [%r997+168];
	ld.shared.f32 	%f1583, [%r997+428];
	fma.rn.f32 	%f1584, %f1580, %f1582, %f1576;
	fma.rn.f32 	%f1585, %f1580, %f1583, %f1577;
	fma.rn.f32 	%f1586, %f1581, %f1582, %f1578;
	fma.rn.f32 	%f1587, %f1581, %f1583, %f1579;
	ld.shared.f32 	%f1588, [%r993+172];
	ld.shared.f32 	%f1589, [%r993+432];
	ld.shared.f32 	%f1590, [%r997+172];
	ld.shared.f32 	%f1591, [%r997+432];
	fma.rn.f32 	%f1592, %f1588, %f1590, %f1584;
	fma.rn.f32 	%f1593, %f1588, %f1591, %f1585;
	fma.rn.f32 	%f1594, %f1589, %f1590, %f1586;
	fma.rn.f32 	%f1595, %f1589, %f1591, %f1587;
	ld.shared.f32 	%f1596, [%r993+176];
	ld.shared.f32 	%f1597, [%r993+436];
	ld.shared.f32 	%f1598, [%r997+176];
	ld.shared.f32 	%f1599, [%r997+436];
	fma.rn.f32 	%f1600, %f1596, %f1598, %f1592;
	fma.rn.f32 	%f1601, %f1596, %f1599, %f1593;
	fma.rn.f32 	%f1602, %f1597, %f1598, %f1594;
	fma.rn.f32 	%f1603, %f1597, %f1599, %f1595;
	ld.shared.f32 	%f1604, [%r993+180];
	ld.shared.f32 	%f1605, [%r993+440];
	ld.shared.f32 	%f1606, [%r997+180];
	ld.shared.f32 	%f1607, [%r997+440];
	fma.rn.f32 	%f1608, %f1604, %f1606, %f1600;
	fma.rn.f32 	%f1609, %f1604, %f1607, %f1601;
	fma.rn.f32 	%f1610, %f1605, %f1606, %f1602;
	fma.rn.f32 	%f1611, %f1605, %f1607, %f1603;
	ld.shared.f32 	%f1612, [%r993+184];
	ld.shared.f32 	%f1613, [%r993+444];
	ld.shared.f32 	%f1614, [%r997+184];
	ld.shared.f32 	%f1615, [%r997+444];
	fma.rn.f32 	%f1616, %f1612, %f1614, %f1608;
	fma.rn.f32 	%f1617, %f1612, %f1615, %f1609;
	fma.rn.f32 	%f1618, %f1613, %f1614, %f1610;
	fma.rn.f32 	%f1619, %f1613, %f1615, %f1611;
	ld.shared.f32 	%f1620, [%r993+188];
	ld.shared.f32 	%f1621, [%r993+448];
	ld.shared.f32 	%f1622, [%r997+188];
	ld.shared.f32 	%f1623, [%r997+448];
	fma.rn.f32 	%f1624, %f1620, %f1622, %f1616;
	fma.rn.f32 	%f1625, %f1620, %f1623, %f1617;
	fma.rn.f32 	%f1626, %f1621, %f1622, %f1618;
	fma.rn.f32 	%f1627, %f1621, %f1623, %f1619;
	ld.shared.f32 	%f1628, [%r993+192];
	ld.shared.f32 	%f1629, [%r993+452];
	ld.shared.f32 	%f1630, [%r997+192];
	ld.shared.f32 	%f1631, [%r997+452];
	fma.rn.f32 	%f1632, %f1628, %f1630, %f1624;
	fma.rn.f32 	%f1633, %f1628, %f1631, %f1625;
	fma.rn.f32 	%f1634, %f1629, %f1630, %f1626;
	fma.rn.f32 	%f1635, %f1629, %f1631, %f1627;
	ld.shared.f32 	%f1636, [%r993+196];
	ld.shared.f32 	%f1637, [%r993+456];
	ld.shared.f32 	%f1638, [%r997+196];
	ld.shared.f32 	%f1639, [%r997+456];
	fma.rn.f32 	%f1640, %f1636, %f1638, %f1632;
	fma.rn.f32 	%f1641, %f1636, %f1639, %f1633;
	fma.rn.f32 	%f1642, %f1637, %f1638, %f1634;
	fma.rn.f32 	%f1643, %f1637, %f1639, %f1635;
	ld.shared.f32 	%f1644, [%r993+200];
	ld.shared.f32 	%f1645, [%r993+460];
	ld.shared.f32 	%f1646, [%r997+200];
	ld.shared.f32 	%f1647, [%r997+460];
	fma.rn.f32 	%f1648, %f1644, %f1646, %f1640;
	fma.rn.f32 	%f1649, %f1644, %f1647, %f1641;
	fma.rn.f32 	%f1650, %f1645, %f1646, %f1642;
	fma.rn.f32 	%f1651, %f1645, %f1647, %f1643;
	ld.shared.f32 	%f1652, [%r993+204];
	ld.shared.f32 	%f1653, [%r993+464];
	ld.shared.f32 	%f1654, [%r997+204];
	ld.shared.f32 	%f1655, [%r997+464];
	fma.rn.f32 	%f1656, %f1652, %f1654, %f1648;
	fma.rn.f32 	%f1657, %f1652, %f1655, %f1649;
	fma.rn.f32 	%f1658, %f1653, %f1654, %f1650;
	fma.rn.f32 	%f1659, %f1653, %f1655, %f1651;
	ld.shared.f32 	%f1660, [%r993+208];
	ld.shared.f32 	%f1661, [%r993+468];
	ld.shared.f32 	%f1662, [%r997+208];
	ld.shared.f32 	%f1663, [%r997+468];
	fma.rn.f32 	%f1664, %f1660, %f1662, %f1656;
	fma.rn.f32 	%f1665, %f1660, %f1663, %f1657;
	fma.rn.f32 	%f1666, %f1661, %f1662, %f1658;
	fma.rn.f32 	%f1667, %f1661, %f1663, %f1659;
	ld.shared.f32 	%f1668, [%r993+212];
	ld.shared.f32 	%f1669, [%r993+472];
	ld.shared.f32 	%f1670, [%r997+212];
	ld.shared.f32 	%f1671, [%r997+472];
	fma.rn.f32 	%f1672, %f1668, %f1670, %f1664;
	fma.rn.f32 	%f1673, %f1668, %f1671, %f1665;
	fma.rn.f32 	%f1674, %f1669, %f1670, %f1666;
	fma.rn.f32 	%f1675, %f1669, %f1671, %f1667;
	ld.shared.f32 	%f1676, [%r993+216];
	ld.shared.f32 	%f1677, [%r993+476];
	ld.shared.f32 	%f1678, [%r997+216];
	ld.shared.f32 	%f1679, [%r997+476];
	fma.rn.f32 	%f1680, %f1676, %f1678, %f1672;
	fma.rn.f32 	%f1681, %f1676, %f1679, %f1673;
	fma.rn.f32 	%f1682, %f1677, %f1678, %f1674;
	fma.rn.f32 	%f1683, %f1677, %f1679, %f1675;
	ld.shared.f32 	%f1684, [%r993+220];
	ld.shared.f32 	%f1685, [%r993+480];
	ld.shared.f32 	%f1686, [%r997+220];
	ld.shared.f32 	%f1687, [%r997+480];
	fma.rn.f32 	%f1688, %f1684, %f1686, %f1680;
	fma.rn.f32 	%f1689, %f1684, %f1687, %f1681;
	fma.rn.f32 	%f1690, %f1685, %f1686, %f1682;
	fma.rn.f32 	%f1691, %f1685, %f1687, %f1683;
	ld.shared.f32 	%f1692, [%r993+224];
	ld.shared.f32 	%f1693, [%r993+484];
	ld.shared.f32 	%f1694, [%r997+224];
	ld.shared.f32 	%f1695, [%r997+484];
	fma.rn.f32 	%f1696, %f1692, %f1694, %f1688;
	fma.rn.f32 	%f1697, %f1692, %f1695, %f1689;
	fma.rn.f32 	%f1698, %f1693, %f1694, %f1690;
	fma.rn.f32 	%f1699, %f1693, %f1695, %f1691;
	ld.shared.f32 	%f1700, [%r993+228];
	ld.shared.f32 	%f1701, [%r993+488];
	ld.shared.f32 	%f1702, [%r997+228];
	ld.shared.f32 	%f1703, [%r997+488];
	fma.rn.f32 	%f1704, %f1700, %f1702, %f1696;
	fma.rn.f32 	%f1705, %f1700, %f1703, %f1697;
	fma.rn.f32 	%f1706, %f1701, %f1702, %f1698;
	fma.rn.f32 	%f1707, %f1701, %f1703, %f1699;
	ld.shared.f32 	%f1708, [%r993+232];
	ld.shared.f32 	%f1709, [%r993+492];
	ld.shared.f32 	%f1710, [%r997+232];
	ld.shared.f32 	%f1711, [%r997+492];
	fma.rn.f32 	%f1712, %f1708, %f1710, %f1704;
	fma.rn.f32 	%f1713, %f1708, %f1711, %f1705;
	fma.rn.f32 	%f1714, %f1709, %f1710, %f1706;
	fma.rn.f32 	%f1715, %f1709, %f1711, %f1707;
	ld.shared.f32 	%f1716, [%r993+236];
	ld.shared.f32 	%f1717, [%r993+496];
	ld.shared.f32 	%f1718, [%r997+236];
	ld.shared.f32 	%f1719, [%r997+496];
	fma.rn.f32 	%f1720, %f1716, %f1718, %f1712;
	fma.rn.f32 	%f1721, %f1716, %f1719, %f1713;
	fma.rn.f32 	%f1722, %f1717, %f1718, %f1714;
	fma.rn.f32 	%f1723, %f1717, %f1719, %f1715;
	ld.shared.f32 	%f1724, [%r993+240];
	ld.shared.f32 	%f1725, [%r993+500];
	ld.shared.f32 	%f1726, [%r997+240];
	ld.shared.f32 	%f1727, [%r997+500];
	fma.rn.f32 	%f1728, %f1724, %f1726, %f1720;
	fma.rn.f32 	%f1729, %f1724, %f1727, %f1721;
	fma.rn.f32 	%f1730, %f1725, %f1726, %f1722;
	fma.rn.f32 	%f1731, %f1725, %f1727, %f1723;
	ld.shared.f32 	%f1732, [%r993+244];
	ld.shared.f32 	%f1733, [%r993+504];
	ld.shared.f32 	%f1734, [%r997+244];
	ld.shared.f32 	%f1735, [%r997+504];
	fma.rn.f32 	%f1736, %f1732, %f1734, %f1728;
	fma.rn.f32 	%f1737, %f1732, %f1735, %f1729;
	fma.rn.f32 	%f1738, %f1733, %f1734, %f1730;
	fma.rn.f32 	%f1739, %f1733, %f1735, %f1731;
	ld.shared.f32 	%f1740, [%r993+248];
	ld.shared.f32 	%f1741, [%r993+508];
	ld.shared.f32 	%f1742, [%r997+248];
	ld.shared.f32 	%f1743, [%r997+508];
	fma.rn.f32 	%f1744, %f1740, %f1742, %f1736;
	fma.rn.f32 	%f1745, %f1740, %f1743, %f1737;
	fma.rn.f32 	%f1746, %f1741, %f1742, %f1738;
	fma.rn.f32 	%f1747, %f1741, %f1743, %f1739;
	ld.shared.f32 	%f1748, [%r993+252];
	ld.shared.f32 	%f1749, [%r993+512];
	ld.shared.f32 	%f1750, [%r997+252];
	ld.shared.f32 	%f1751, [%r997+512];
	fma.rn.f32 	%f1752, %f1748, %f1750, %f1744;
	fma.rn.f32 	%f1753, %f1748, %f1751, %f1745;
	fma.rn.f32 	%f1754, %f1749, %f1750, %f1746;
	fma.rn.f32 	%f1755, %f1749, %f1751, %f1747;
	mul.f32 	%f1758, %f1757, %f1752;
	mul.f32 	%f1759, %f1757, %f1753;
	mul.f32 	%f1760, %f1757, %f1754;
	mul.f32 	%f1761, %f1757, %f1755;
	shl.b32 	%r998, %r1, 3;
	and.b32  	%r999, %r998, 24;
	add.s32 	%r1000, %r157, %r999;
	st.shared.f32 	[%r1000], %f1758;
	st.shared.f32 	[%r1000+4], %f1759;
	st.shared.f32 	[%r1000+36], %f1760;
	st.shared.f32 	[%r1000+40], %f1761;
	bar.sync 	0;
	@%p194 bra 	$L__BB0_275;
	setp.ge.s32 	%p195, %r162, %r202;
	mov.f32 	%f2384, %f2391;
	@%p195 bra 	$L__BB0_261;
	ld.shared.f32 	%f1762, [%r157];
	max.f32 	%f2384, %f2391, %f1762;
$L__BB0_261:
	add.s32 	%r1001, %r162, 1;
	setp.ge.s32 	%p196, %r1001, %r202;
	@%p196 bra 	$L__BB0_263;
	ld.shared.f32 	%f1763, [%r157+4];
	max.f32 	%f2384, %f2384, %f1763;
$L__BB0_263:
	add.s32 	%r1002, %r162, 2;
	setp.ge.s32 	%p197, %r1002, %r202;
	@%p197 bra 	$L__BB0_265;
	ld.shared.f32 	%f1764, [%r157+8];
	max.f32 	%f2384, %f2384, %f1764;
$L__BB0_265:
	add.s32 	%r1003, %r162, 3;
	setp.ge.s32 	%p198, %r1003, %r202;
	@%p198 bra 	$L__BB0_267;
	ld.shared.f32 	%f1765, [%r157+12];
	max.f32 	%f2384, %f2384, %f1765;
$L__BB0_267:
	add.s32 	%r1004, %r162, 4;
	setp.ge.s32 	%p199, %r1004, %r202;
	@%p199 bra 	$L__BB0_269;
	ld.shared.f32 	%f1766, [%r157+16];
	max.f32 	%f2384, %f2384, %f1766;
$L__BB0_269:
	add.s32 	%r1005, %r162, 5;
	setp.ge.s32 	%p200, %r1005, %r202;
	@%p200 bra 	$L__BB0_271;
	ld.shared.f32 	%f1767, [%r157+20];
	max.f32 	%f2384, %f2384, %f1767;
$L__BB0_271:
	add.s32 	%r1006, %r162, 6;
	setp.ge.s32 	%p201, %r1006, %r202;
	@%p201 bra 	$L__BB0_273;
	ld.shared.f32 	%f1768, [%r157+24];
	max.f32 	%f2384, %f2384, %f1768;
$L__BB0_273:
	add.s32 	%r1007, %r162, 7;
	setp.ge.s32 	%p202, %r1007, %r202;
	mov.f32 	%f2390, %f2391;
	mov.f32 	%f2391, %f2384;
	@%p202 bra 	$L__BB0_275;
	ld.shared.f32 	%f1769, [%r157+28];
	max.f32 	%f2391, %f2384, %f1769;
$L__BB0_275:
	setp.ge.u32 	%p203, %r158, %r202;
	@%p203 bra 	$L__BB0_292;
	setp.ge.s32 	%p204, %r162, %r202;
	mov.f32 	%f2393, %f2400;
	@%p204 bra 	$L__BB0_278;
	ld.shared.f32 	%f1770, [%r157+36];
	max.f32 	%f2393, %f2400, %f1770;
$L__BB0_278:
	add.s32 	%r1008, %r162, 1;
	setp.ge.s32 	%p205, %r1008, %r202;
	@%p205 bra 	$L__BB0_280;
	ld.shared.f32 	%f1771, [%r157+40];
	max.f32 	%f2393, %f2393, %f1771;
$L__BB0_280:
	add.s32 	%r1009, %r162, 2;
	setp.ge.s32 	%p206, %r1009, %r202;
	@%p206 bra 	$L__BB0_282;
	ld.shared.f32 	%f1772, [%r157+44];
	max.f32 	%f2393, %f2393, %f1772;
$L__BB0_282:
	add.s32 	%r1010, %r162, 3;
	setp.ge.s32 	%p207, %r1010, %r202;
	@%p207 bra 	$L__BB0_284;
	ld.shared.f32 	%f1773, [%r157+48];
	max.f32 	%f2393, %f2393, %f1773;
$L__BB0_284:
	add.s32 	%r1011, %r162, 4;
	setp.ge.s32 	%p208, %r1011, %r202;
	@%p208 bra 	$L__BB0_286;
	ld.shared.f32 	%f1774, [%r157+52];
	max.f32 	%f2393, %f2393, %f1774;
$L__BB0_286:
	add.s32 	%r1012, %r162, 5;
	setp.ge.s32 	%p209, %r1012, %r202;
	@%p209 bra 	$L__BB0_288;
	ld.shared.f32 	%f1775, [%r157+56];
	max.f32 	%f2393, %f2393, %f1775;
$L__BB0_288:
	add.s32 	%r1013, %r162, 6;
	setp.ge.s32 	%p210, %r1013, %r202;
	@%p210 bra 	$L__BB0_290;
	ld.shared.f32 	%f1776, [%r157+60];
	max.f32 	%f2393, %f2393, %f1776;
$L__BB0_290:
	add.s32 	%r1014, %r162, 7;
	setp.ge.s32 	%p211, %r1014, %r202;
	mov.f32 	%f2399, %f2400;
	mov.f32 	%f2400, %f2393;
	@%p211 bra 	$L__BB0_292;
	ld.shared.f32 	%f1777, [%r157+64];
	max.f32 	%f2400, %f2393, %f1777;
$L__BB0_292:
	bar.sync 	0;
	@%p194 bra 	$L__BB0_294;
	sub.f32 	%f1778, %f2390, %f2391;
	fma.rn.f32 	%f1779, %f1778, 0f3BBB989D, 0f3F000000;
	cvt.sat.f32.f32 	%f1780, %f1779;
	mov.f32 	%f1781, 0f4B400001;
	mov.f32 	%f1782, 0f437C0000;
	fma.rm.f32 	%f1783, %f1780, %f1782, %f1781;
	add.f32 	%f1784, %f1783, 0fCB40007F;
	neg.f32 	%f1785, %f1784;
	fma.rn.f32 	%f1786, %f1778, 0f3FB8AA3B, %f1785;
	fma.rn.f32 	%f1787, %f1778, 0f32A57060, %f1786;
	mov.b32 	%r1015, %f1783;
	shl.b32 	%r1016, %r1015, 23;
	mov.b32 	%f1788, %r1016;
	ex2.approx.ftz.f32 	%f1789, %f1787;
	mul.f32 	%f1790, %f1789, %f1788;
	mul.f32 	%f2660, %f2660, %f1790;
	mul.f32 	%f2659, %f1790, %f2659;
	mul.f32 	%f2658, %f1790, %f2658;
	mul.f32 	%f2657, %f1790, %f2657;
	mul.f32 	%f2656, %f1790, %f2656;
	mul.f32 	%f2655, %f1790, %f2655;
	mul.f32 	%f2654, %f1790, %f2654;
	mul.f32 	%f2653, %f1790, %f2653;
	mul.f32 	%f2652, %f1790, %f2652;
	mul.f32 	%f2651, %f1790, %f2651;
	mul.f32 	%f2650, %f1790, %f2650;
	mul.f32 	%f2649, %f1790, %f2649;
	mul.f32 	%f2648, %f1790, %f2648;
	mul.f32 	%f2647, %f1790, %f2647;
	mul.f32 	%f2646, %f1790, %f2646;
	mul.f32 	%f2645, %f1790, %f2645;
	mul.f32 	%f2644, %f1790, %f2644;
	mul.f32 	%f2643, %f1790, %f2643;
	mul.f32 	%f2642, %f1790, %f2642;
	mul.f32 	%f2641, %f1790, %f2641;
	mul.f32 	%f2640, %f1790, %f2640;
	mul.f32 	%f2639, %f1790, %f2639;
	mul.f32 	%f2638, %f1790, %f2638;
	mul.f32 	%f2637, %f1790, %f2637;
	mul.f32 	%f2636, %f1790, %f2636;
	mul.f32 	%f2635, %f1790, %f2635;
	mul.f32 	%f2634, %f1790, %f2634;
	mul.f32 	%f2633, %f1790, %f2633;
	mul.f32 	%f2632, %f1790, %f2632;
	mul.f32 	%f2631, %f1790, %f2631;
	mul.f32 	%f2630, %f1790, %f2630;
	mul.f32 	%f2629, %f1790, %f2629;
	mul.f32 	%f2628, %f1790, %f2628;
	mul.f32 	%f2627, %f1790, %f2627;
	mul.f32 	%f2626, %f1790, %f2626;
	mul.f32 	%f2625, %f1790, %f2625;
	mul.f32 	%f2624, %f1790, %f2624;
	mul.f32 	%f2623, %f1790, %f2623;
	mul.f32 	%f2622, %f1790, %f2622;
	mul.f32 	%f2621, %f1790, %f2621;
	mul.f32 	%f2620, %f1790, %f2620;
	mul.f32 	%f2619, %f1790, %f2619;
	mul.f32 	%f2618, %f1790, %f2618;
	mul.f32 	%f2617, %f1790, %f2617;
	mul.f32 	%f2616, %f1790, %f2616;
	mul.f32 	%f2615, %f1790, %f2615;
	mul.f32 	%f2614, %f1790, %f2614;
	mul.f32 	%f2613, %f1790, %f2613;
	mul.f32 	%f2612, %f1790, %f2612;
	mul.f32 	%f2611, %f1790, %f2611;
	mul.f32 	%f2610, %f1790, %f2610;
	mul.f32 	%f2609, %f1790, %f2609;
	mul.f32 	%f2608, %f1790, %f2608;
	mul.f32 	%f2607, %f1790, %f2607;
	mul.f32 	%f2606, %f1790, %f2606;
	mul.f32 	%f2605, %f1790, %f2605;
	mul.f32 	%f2604, %f1790, %f2604;
	mul.f32 	%f2603, %f1790, %f2603;
	mul.f32 	%f2602, %f1790, %f2602;
	mul.f32 	%f2601, %f1790, %f2601;
	mul.f32 	%f2600, %f1790, %f2600;
	mul.f32 	%f2599, %f1790, %f2599;
	mul.f32 	%f2598, %f1790, %f2598;
	mul.f32 	%f2597, %f1790, %f2597;
	mul.f32 	%f2596, %f1790, %f2596;
$L__BB0_294:
	setp.ge.s32 	%p213, %r158, %r202;
	@%p213 bra 	$L__BB0_296;
	sub.f32 	%f1791, %f2399, %f2400;
	fma.rn.f32 	%f1792, %f1791, 0f3BBB989D, 0f3F000000;
	cvt.sat.f32.f32 	%f1793, %f1792;
	mov.f32 	%f1794, 0f4B400001;
	mov.f32 	%f1795, 0f437C0000;
	fma.rm.f32 	%f1796, %f1793, %f1795, %f1794;
	add.f32 	%f1797, %f1796, 0fCB40007F;
	neg.f32 	%f1798, %f1797;
	fma.rn.f32 	%f1799, %f1791, 0f3FB8AA3B, %f1798;
	fma.rn.f32 	%f1800, %f1791, 0f32A57060, %f1799;
	mov.b32 	%r1017, %f1796;
	shl.b32 	%r1018, %r1017, 23;
	mov.b32 	%f1801, %r1018;
	ex2.approx.ftz.f32 	%f1802, %f1800;
	mul.f32 	%f1803, %f1802, %f1801;
	mul.f32 	%f2855, %f2855, %f1803;
	mul.f32 	%f2852, %f1803, %f2852;
	mul.f32 	%f2851, %f1803, %f2851;
	mul.f32 	%f2850, %f1803, %f2850;
	mul.f32 	%f2849, %f1803, %f2849;
	mul.f32 	%f2848, %f1803, %f2848;
	mul.f32 	%f2847, %f1803, %f2847;
	mul.f32 	%f2846, %f1803, %f2846;
	mul.f32 	%f2845, %f1803, %f2845;
	mul.f32 	%f2844, %f1803, %f2844;
	mul.f32 	%f2843, %f1803, %f2843;
	mul.f32 	%f2842, %f1803, %f2842;
	mul.f32 	%f2841, %f1803, %f2841;
	mul.f32 	%f2840, %f1803, %f2840;
	mul.f32 	%f2839, %f1803, %f2839;
	mul.f32 	%f2838, %f1803, %f2838;
	mul.f32 	%f2837, %f1803, %f2837;
	mul.f32 	%f2836, %f1803, %f2836;
	mul.f32 	%f2835, %f1803, %f2835;
	mul.f32 	%f2834, %f1803, %f2834;
	mul.f32 	%f2833, %f1803, %f2833;
	mul.f32 	%f2832, %f1803, %f2832;
	mul.f32 	%f2831, %f1803, %f2831;
	mul.f32 	%f2830, %f1803, %f2830;
	mul.f32 	%f2829, %f1803, %f2829;
	mul.f32 	%f2828, %f1803, %f2828;
	mul.f32 	%f2827, %f1803, %f2827;
	mul.f32 	%f2826, %f1803, %f2826;
	mul.f32 	%f2825, %f1803, %f2825;
	mul.f32 	%f2824, %f1803, %f2824;
	mul.f32 	%f2823, %f1803, %f2823;
	mul.f32 	%f2822, %f1803, %f2822;
	mul.f32 	%f2821, %f1803, %f2821;
	mul.f32 	%f2820, %f1803, %f2820;
	mul.f32 	%f2819, %f1803, %f2819;
	mul.f32 	%f2818, %f1803, %f2818;
	mul.f32 	%f2817, %f1803, %f2817;
	mul.f32 	%f2816, %f1803, %f2816;
	mul.f32 	%f2815, %f1803, %f2815;
	mul.f32 	%f2814, %f1803, %f2814;
	mul.f32 	%f2813, %f1803, %f2813;
	mul.f32 	%f2812, %f1803, %f2812;
	mul.f32 	%f2811, %f1803, %f2811;
	mul.f32 	%f2810, %f1803, %f2810;
	mul.f32 	%f2809, %f1803, %f2809;
	mul.f32 	%f2808, %f1803, %f2808;
	mul.f32 	%f2807, %f1803, %f2807;
	mul.f32 	%f2806, %f1803, %f2806;
	mul.f32 	%f2805, %f1803, %f2805;
	mul.f32 	%f2804, %f1803, %f2804;
	mul.f32 	%f2803, %f1803, %f2803;
	mul.f32 	%f2802, %f1803, %f2802;
	mul.f32 	%f2801, %f1803, %f2801;
	mul.f32 	%f2800, %f1803, %f2800;
	mul.f32 	%f2799, %f1803, %f2799;
	mul.f32 	%f2798, %f1803, %f2798;
	mul.f32 	%f2797, %f1803, %f2797;
	mul.f32 	%f2796, %f1803, %f2796;
	mul.f32 	%f2795, %f1803, %f2795;
	mul.f32 	%f2794, %f1803, %f2794;
	mul.f32 	%f2793, %f1803, %f2793;
	mul.f32 	%f2792, %f1803, %f2792;
	mul.f32 	%f2791, %f1803, %f2791;
	mul.f32 	%f2853, %f1803, %f2853;
	mul.f32 	%f2854, %f1803, %f2854;
$L__BB0_296:
	@%p194 bra 	$L__BB0_301;
	mov.b32 	%r1040, 128;
	mov.u32 	%r1038, %r157;
	mov.u32 	%r1039, %r162;
$L__BB0_298:
	setp.ge.s32 	%p215, %r1039, %r202;
	@%p215 bra 	$L__BB0_300;
	ld.shared.f32 	%f1804, [%r1038];
	sub.f32 	%f1805, %f1804, %f2391;
	fma.rn.f32 	%f1806, %f1805, 0f3BBB989D, 0f3F000000;
	cvt.sat.f32.f32 	%f1807, %f1806;
	mov.f32 	%f1808, 0f4B400001;
	mov.f32 	%f1809, 0f437C0000;
	fma.rm.f32 	%f1810, %f1807, %f1809, %f1808;
	add.f32 	%f1811, %f1810, 0fCB40007F;
	neg.f32 	%f1812, %f1811;
	fma.rn.f32 	%f1813, %f1805, 0f3FB8AA3B, %f1812;
	fma.rn.f32 	%f1814, %f1805, 0f32A57060, %f1813;
	mov.b32 	%r1020, %f1810;
	shl.b32 	%r1021, %r1020, 23;
	mov.b32 	%f1815, %r1021;
	ex2.approx.ftz.f32 	%f1816, %f1814;
	mul.f32 	%f1817, %f1816, %f1815;
	add.f32 	%f2660, %f2660, %f1817;
	mov.u32 	%r1022, _ZZ22flash_attention_kernelPfS_S_S_iiiE5vTile;
	add.s32 	%r1023, %r1022, %r1040;
	ld.shared.f32 	%f1818, [%r1023+-128];
	fma.rn.f32 	%f2659, %f1817, %f1818, %f2659;
	ld.shared.f32 	%f1819, [%r1023+-124];
	fma.rn.f32 	%f2658, %f1817, %f1819, %f2658;
	ld.shared.f32 	%f1820, [%r1023+-120];
	fma.rn.f32 	%f2657, %f1817, %f1820, %f2657;
	ld.shared.f32 	%f1821, [%r1023+-116];
	fma.rn.f32 	%f2656, %f1817, %f1821, %f2656;
	ld.shared.f32 	%f1822, [%r1023+-112];
	fma.rn.f32 	%f2655, %f1817, %f1822, %f2655;
	ld.shared.f32 	%f1823, [%r1023+-108];
	fma.rn.f32 	%f2654, %f1817, %f1823, %f2654;
	ld.shared.f32 	%f1824, [%r1023+-104];
	fma.rn.f32 	%f2653, %f1817, %f1824, %f2653;
	ld.shared.f32 	%f1825, [%r1023+-100];
	fma.rn.f32 	%f2652, %f1817, %f1825, %f2652;
	ld.shared.f32 	%f1826, [%r1023+-96];
	fma.rn.f32 	%f2651, %f1817, %f1826, %f2651;
	ld.shared.f32 	%f1827, [%r1023+-92];
	fma.rn.f32 	%f2650, %f1817, %f1827, %f2650;
	ld.shared.f32 	%f1828, [%r1023+-88];
	fma.rn.f32 	%f2649, %f1817, %f1828, %f2649;
	ld.shared.f32 	%f1829, [%r1023+-84];
	fma.rn.f32 	%f2648, %f1817, %f1829, %f2648;
	ld.shared.f32 	%f1830, [%r1023+-80];
	fma.rn.f32 	%f2647, %f1817, %f1830, %f2647;
	ld.shared.f32 	%f1831, [%r1023+-76];
	fma.rn.f32 	%f2646, %f1817, %f1831, %f2646;
	ld.shared.f32 	%f1832, [%r1023+-72];
	fma.rn.f32 	%f2645, %f1817, %f1832, %f2645;
	ld.shared.f32 	%f1833, [%r1023+-68];
	fma.rn.f32 	%f2644, %f1817, %f1833, %f2644;
	ld.shared.f32 	%f1834, [%r1023+-64];
	fma.rn.f32 	%f2643, %f1817, %f1834, %f2643;
	ld.shared.f32 	%f1835, [%r1023+-60];
	fma.rn.f32 	%f2642, %f1817, %f1835, %f2642;
	ld.shared.f32 	%f1836, [%r1023+-56];
	fma.rn.f32 	%f2641, %f1817, %f1836, %f2641;
	ld.shared.f32 	%f1837, [%r1023+-52];
	fma.rn.f32 	%f2640, %f1817, %f1837, %f2640;
	ld.shared.f32 	%f1838, [%r1023+-48];
	fma.rn.f32 	%f2639, %f1817, %f1838, %f2639;
	ld.shared.f32 	%f1839, [%r1023+-44];
	fma.rn.f32 	%f2638, %f1817, %f1839, %f2638;
	ld.shared.f32 	%f1840, [%r1023+-40];
	fma.rn.f32 	%f2637, %f1817, %f1840, %f2637;
	ld.shared.f32 	%f1841, [%r1023+-36];
	fma.rn.f32 	%f2636, %f1817, %f1841, %f2636;
	ld.shared.f32 	%f1842, [%r1023+-32];
	fma.rn.f32 	%f2635, %f1817, %f1842, %f2635;
	ld.shared.f32 	%f1843, [%r1023+-28];
	fma.rn.f32 	%f2634, %f1817, %f1843, %f2634;
	ld.shared.f32 	%f1844, [%r1023+-24];
	fma.rn.f32 	%f2633, %f1817, %f1844, %f2633;
	ld.shared.f32 	%f1845, [%r1023+-20];
	fma.rn.f32 	%f2632, %f1817, %f1845, %f2632;
	ld.shared.f32 	%f1846, [%r1023+-16];
	fma.rn.f32 	%f2631, %f1817, %f1846, %f2631;
	ld.shared.f32 	%f1847, [%r1023+-12];
	fma.rn.f32 	%f2630, %f1817, %f1847, %f2630;
	ld.shared.f32 	%f1848, [%r1023+-8];
	fma.rn.f32 	%f2629, %f1817, %f1848, %f2629;
	ld.shared.f32 	%f1849, [%r1023+-4];
	fma.rn.f32 	%f2628, %f1817, %f1849, %f2628;
	ld.shared.f32 	%f1850, [%r1023];
	fma.rn.f32 	%f2627, %f1817, %f1850, %f2627;
	ld.shared.f32 	%f1851, [%r1023+4];
	fma.rn.f32 	%f2626, %f1817, %f1851, %f2626;
	ld.shared.f32 	%f1852, [%r1023+8];
	fma.rn.f32 	%f2625, %f1817, %f1852, %f2625;
	ld.shared.f32 	%f1853, [%r1023+12];
	fma.rn.f32 	%f2624, %f1817, %f1853, %f2624;
	ld.shared.f32 	%f1854, [%r1023+16];
	fma.rn.f32 	%f2623, %f1817, %f1854, %f2623;
	ld.shared.f32 	%f1855, [%r1023+20];
	fma.rn.f32 	%f2622, %f1817, %f1855, %f2622;
	ld.shared.f32 	%f1856, [%r1023+24];
	fma.rn.f32 	%f2621, %f1817, %f1856, %f2621;
	ld.shared.f32 	%f1857, [%r1023+28];
	fma.rn.f32 	%f2620, %f1817, %f1857, %f2620;
	ld.shared.f32 	%f1858, [%r1023+32];
	fma.rn.f32 	%f2619, %f1817, %f1858, %f2619;
	ld.shared.f32 	%f1859, [%r1023+36];
	fma.rn.f32 	%f2618, %f1817, %f1859, %f2618;
	ld.shared.f32 	%f1860, [%r1023+40];
	fma.rn.f32 	%f2617, %f1817, %f1860, %f2617;
	ld.shared.f32 	%f1861, [%r1023+44];
	fma.rn.f32 	%f2616, %f1817, %f1861, %f2616;
	ld.shared.f32 	%f1862, [%r1023+48];
	fma.rn.f32 	%f2615, %f1817, %f1862, %f2615;
	ld.shared.f32 	%f1863, [%r1023+52];
	fma.rn.f32 	%f2614, %f1817, %f1863, %f2614;
	ld.shared.f32 	%f1864, [%r1023+56];
	fma.rn.f32 	%f2613, %f1817, %f1864, %f2613;
	ld.shared.f32 	%f1865, [%r1023+60];
	fma.rn.f32 	%f2612, %f1817, %f1865, %f2612;
	ld.shared.f32 	%f1866, [%r1023+64];
	fma.rn.f32 	%f2611, %f1817, %f1866, %f2611;
	ld.shared.f32 	%f1867, [%r1023+68];
	fma.rn.f32 	%f2610, %f1817, %f1867, %f2610;
	ld.shared.f32 	%f1868, [%r1023+72];
	fma.rn.f32 	%f2609, %f1817, %f1868, %f2609;
	ld.shared.f32 	%f1869, [%r1023+76];
	fma.rn.f32 	%f2608, %f1817, %f1869, %f2608;
	ld.shared.f32 	%f1870, [%r1023+80];
	fma.rn.f32 	%f2607, %f1817, %f1870, %f2607;
	ld.shared.f32 	%f1871, [%r1023+84];
	fma.rn.f32 	%f2606, %f1817, %f1871, %f2606;
	ld.shared.f32 	%f1872, [%r1023+88];
	fma.rn.f32 	%f2605, %f1817, %f1872, %f2605;
	ld.shared.f32 	%f1873, [%r1023+92];
	fma.rn.f32 	%f2604, %f1817, %f1873, %f2604;
	ld.shared.f32 	%f1874, [%r1023+96];
	fma.rn.f32 	%f2603, %f1817, %f1874, %f2603;
	ld.shared.f32 	%f1875, [%r1023+100];
	fma.rn.f32 	%f2602, %f1817, %f1875, %f2602;
	ld.shared.f32 	%f1876, [%r1023+104];
	fma.rn.f32 	%f2601, %f1817, %f1876, %f2601;
	ld.shared.f32 	%f1877, [%r1023+108];
	fma.rn.f32 	%f2600, %f1817, %f1877, %f2600;
	ld.shared.f32 	%f1878, [%r1023+112];
	fma.rn.f32 	%f2599, %f1817, %f1878, %f2599;
	ld.shared.f32 	%f1879, [%r1023+116];
	fma.rn.f32 	%f2598, %f1817, %f1879, %f2598;
	ld.shared.f32 	%f1880, [%r1023+120];
	fma.rn.f32 	%f2597, %f1817, %f1880, %f2597;
	ld.shared.f32 	%f1881, [%r1023+124];
	fma.rn.f32 	%f2596, %f1817, %f1881, %f2596;
$L__BB0_300:
	add.s32 	%r1040, %r1040, 256;
	add.s32 	%r1039, %r1039, 1;
	add.s32 	%r1038, %r1038, 4;
	setp.ne.s32 	%p216, %r1040, 2176;
	@%p216 bra 	$L__BB0_298;
$L__BB0_301:
	@%p203 bra 	$L__BB0_306;
	mov.b32 	%r1041, 0;
$L__BB0_303:
	add.s32 	%r1025, %r162, %r1041;
	setp.ge.s32 	%p218, %r1025, %r202;
	@%p218 bra 	$L__BB0_305;
	shl.b32 	%r1026, %r1041, 2;
	add.s32 	%r1027, %r157, %r1026;
	ld.shared.f32 	%f1882, [%r1027+36];
	sub.f32 	%f1883, %f1882, %f2400;
	fma.rn.f32 	%f1884, %f1883, 0f3BBB989D, 0f3F000000;
	cvt.sat.f32.f32 	%f1885, %f1884;
	mov.f32 	%f1886, 0f4B400001;
	mov.f32 	%f1887, 0f437C0000;
	fma.rm.f32 	%f1888, %f1885, %f1887, %f1886;
	add.f32 	%f1889, %f1888, 0fCB40007F;
	neg.f32 	%f1890, %f1889;
	fma.rn.f32 	%f1891, %f1883, 0f3FB8AA3B, %f1890;
	fma.rn.f32 	%f1892, %f1883, 0f32A57060, %f1891;
	mov.b32 	%r1028, %f1888;
	shl.b32 	%r1029, %r1028, 23;
	mov.b32 	%f1893, %r1029;
	ex2.approx.ftz.f32 	%f1894, %f1892;
	mul.f32 	%f1895, %f1894, %f1893;
	add.f32 	%f2855, %f2855, %f1895;
	shl.b32 	%r1030, %r1041, 8;
	mov.u32 	%r1031, _ZZ22flash_attention_kernelPfS_S_S_iiiE5vTile;
	add.s32 	%r1032, %r1031, %r1030;
	ld.shared.f32 	%f1896, [%r1032];
	fma.rn.f32 	%f2852, %f1895, %f1896, %f2852;
	ld.shared.f32 	%f1897, [%r1032+4];
	fma.rn.f32 	%f2851, %f1895, %f1897, %f2851;
	ld.shared.f32 	%f1898, [%r1032+8];
	fma.rn.f32 	%f2850, %f1895, %f1898, %f2850;
	ld.shared.f32 	%f1899, [%r1032+12];
	fma.rn.f32 	%f2849, %f1895, %f1899, %f2849;
	ld.shared.f32 	%f1900, [%r1032+16];
	fma.rn.f32 	%f2848, %f1895, %f1900, %f2848;
	ld.shared.f32 	%f1901, [%r1032+20];
	fma.rn.f32 	%f2847, %f1895, %f1901, %f2847;
	ld.shared.f32 	%f1902, [%r1032+24];
	fma.rn.f32 	%f2846, %f1895, %f1902, %f2846;
	ld.shared.f32 	%f1903, [%r1032+28];
	fma.rn.f32 	%f2845, %f1895, %f1903, %f2845;
	ld.shared.f32 	%f1904, [%r1032+32];
	fma.rn.f32 	%f2844, %f1895, %f1904, %f2844;
	ld.shared.f32 	%f1905, [%r1032+36];
	fma.rn.f32 	%f2843, %f1895, %f1905, %f2843;
	ld.shared.f32 	%f1906, [%r1032+40];
	fma.rn.f32 	%f2842, %f1895, %f1906, %f2842;
	ld.shared.f32 	%f1907, [%r1032+44];
	fma.rn.f32 	%f2841, %f1895, %f1907, %f2841;
	ld.shared.f32 	%f1908, [%r1032+48];
	fma.rn.f32 	%f2840, %f1895, %f1908, %f2840;
	ld.shared.f32 	%f1909, [%r1032+52];
	fma.rn.f32 	%f2839, %f1895, %f1909, %f2839;
	ld.shared.f32 	%f1910, [%r1032+56];
	fma.rn.f32 	%f2838, %f1895, %f1910, %f2838;
	ld.shared.f32 	%f1911, [%r1032+60];
	fma.rn.f32 	%f2837, %f1895, %f1911, %f2837;
	ld.shared.f32 	%f1912, [%r1032+64];
	fma.rn.f32 	%f2836, %f1895, %f1912, %f2836;
	ld.shared.f32 	%f1913, [%r1032+68];
	fma.rn.f32 	%f2835, %f1895, %f1913, %f2835;
	ld.shared.f32 	%f1914, [%r1032+72];
	fma.rn.f32 	%f2834, %f1895, %f1914, %f2834;
	ld.shared.f32 	%f1915, [%r1032+76];
	fma.rn.f32 	%f2833, %f1895, %f1915, %f2833;
	ld.shared.f32 	%f1916, [%r1032+80];
	fma.rn.f32 	%f2832, %f1895, %f1916, %f2832;
	ld.shared.f32 	%f1917, [%r1032+84];
	fma.rn.f32 	%f2831, %f1895, %f1917, %f2831;
	ld.shared.f32 	%f1918, [%r1032+88];
	fma.rn.f32 	%f2830, %f1895, %f1918, %f2830;
	ld.shared.f32 	%f1919, [%r1032+92];
	fma.rn.f32 	%f2829, %f1895, %f1919, %f2829;
	ld.shared.f32 	%f1920, [%r1032+96];
	fma.rn.f32 	%f2828, %f1895, %f1920, %f2828;
	ld.shared.f32 	%f1921, [%r1032+100];
	fma.rn.f32 	%f2827, %f1895, %f1921, %f2827;
	ld.shared.f32 	%f1922, [%r1032+104];
	fma.rn.f32 	%f2826, %f1895, %f1922, %f2826;
	ld.shared.f32 	%f1923, [%r1032+108];
	fma.rn.f32 	%f2825, %f1895, %f1923, %f2825;
	ld.shared.f32 	%f1924, [%r1032+112];
	fma.rn.f32 	%f2824, %f1895, %f1924, %f2824;
	ld.shared.f32 	%f1925, [%r1032+116];
	fma.rn.f32 	%f2823, %f1895, %f1925, %f2823;
	ld.shared.f32 	%f1926, [%r1032+120];
	fma.rn.f32 	%f2822, %f1895, %f1926, %f2822;
	ld.shared.f32 	%f1927, [%r1032+124];
	fma.rn.f32 	%f2821, %f1895, %f1927, %f2821;
	ld.shared.f32 	%f1928, [%r1032+128];
	fma.rn.f32 	%f2820, %f1895, %f1928, %f2820;
	ld.shared.f32 	%f1929, [%r1032+132];
	fma.rn.f32 	%f2819, %f1895, %f1929, %f2819;
	ld.shared.f32 	%f1930, [%r1032+136];
	fma.rn.f32 	%f2818, %f1895, %f1930, %f2818;
	ld.shared.f32 	%f1931, [%r1032+140];
	fma.rn.f32 	%f2817, %f1895, %f1931, %f2817;
	ld.shared.f32 	%f1932, [%r1032+144];
	fma.rn.f32 	%f2816, %f1895, %f1932, %f2816;
	ld.shared.f32 	%f1933, [%r1032+148];
	fma.rn.f32 	%f2815, %f1895, %f1933, %f2815;
	ld.shared.f32 	%f1934, [%r1032+152];
	fma.rn.f32 	%f2814, %f1895, %f1934, %f2814;
	ld.shared.f32 	%f1935, [%r1032+156];
	fma.rn.f32 	%f2813, %f1895, %f1935, %f2813;
	ld.shared.f32 	%f1936, [%r1032+160];
	fma.rn.f32 	%f2812, %f1895, %f1936, %f2812;
	ld.shared.f32 	%f1937, [%r1032+164];
	fma.rn.f32 	%f2811, %f1895, %f1937, %f2811;
	ld.shared.f32 	%f1938, [%r1032+168];
	fma.rn.f32 	%f2810, %f1895, %f1938, %f2810;
	ld.shared.f32 	%f1939, [%r1032+172];
	fma.rn.f32 	%f2809, %f1895, %f1939, %f2809;
	ld.shared.f32 	%f1940, [%r1032+176];
	fma.rn.f32 	%f2808, %f1895, %f1940, %f2808;
	ld.shared.f32 	%f1941, [%r1032+180];
	fma.rn.f32 	%f2807, %f1895, %f1941, %f2807;
	ld.shared.f32 	%f1942, [%r1032+184];
	fma.rn.f32 	%f2806, %f1895, %f1942, %f2806;
	ld.shared.f32 	%f1943, [%r1032+188];
	fma.rn.f32 	%f2805, %f1895, %f1943, %f2805;
	ld.shared.f32 	%f1944, [%r1032+192];
	fma.rn.f32 	%f2804, %f1895, %f1944, %f2804;
	ld.shared.f32 	%f1945, [%r1032+196];
	fma.rn.f32 	%f2803, %f1895, %f1945, %f2803;
	ld.shared.f32 	%f1946, [%r1032+200];
	fma.rn.f32 	%f2802, %f1895, %f1946, %f2802;
	ld.shared.f32 	%f1947, [%r1032+204];
	fma.rn.f32 	%f2801, %f1895, %f1947, %f2801;
	ld.shared.f32 	%f1948, [%r1032+208];
	fma.rn.f32 	%f2800, %f1895, %f1948, %f2800;
	ld.shared.f32 	%f1949, [%r1032+212];
	fma.rn.f32 	%f2799, %f1895, %f1949, %f2799;
	ld.shared.f32 	%f1950, [%r1032+216];
	fma.rn.f32 	%f2798, %f1895, %f1950, %f2798;
	ld.shared.f32 	%f1951, [%r1032+220];
	fma.rn.f32 	%f2797, %f1895, %f1951, %f2797;
	ld.shared.f32 	%f1952, [%r1032+224];
	fma.rn.f32 	%f2796, %f1895, %f1952, %f2796;
	ld.shared.f32 	%f1953, [%r1032+228];
	fma.rn.f32 	%f2795, %f1895, %f1953, %f2795;
	ld.shared.f32 	%f1954, [%r1032+232];
	fma.rn.f32 	%f2794, %f1895, %f1954, %f2794;
	ld.shared.f32 	%f1955, [%r1032+236];
	fma.rn.f32 	%f2793, %f1895, %f1955, %f2793;
	ld.shared.f32 	%f1956, [%r1032+240];
	fma.rn.f32 	%f2792, %f1895, %f1956, %f2792;
	ld.shared.f32 	%f1957, [%r1032+244];
	fma.rn.f32 	%f2791, %f1895, %f1957, %f2791;
	ld.shared.f32 	%f1958, [%r1032+248];
	fma.rn.f32 	%f2853, %f1895, %f1958, %f2853;
	ld.shared.f32 	%f1959, [%r1032+252];
	fma.rn.f32 	%f2854, %f1895, %f1959, %f2854;
$L__BB0_305:
	add.s32 	%r1041, %r1041, 1;
	setp.ne.s32 	%p219, %r1041, 8;
	@%p219 bra 	$L__BB0_303;
$L__BB0_306:
	bar.sync 	0;
	add.s32 	%r1037, %r1037, 1;
	setp.eq.s32 	%p220, %r1037, %r62;
	@%p220 bra 	$L__BB0_307;
	bra.uni 	$L__BB0_130;
$L__BB0_307:
	shl.b32 	%r159, %r3, 1;
	add.s32 	%r160, %r4, %r159;
	setp.lt.s32 	%p221, %r160, %r202;
	@%p221 bra 	$L__BB0_308;
	bra.uni 	$L__BB0_436;
$L__BB0_308:
	rcp.rn.f32 	%f1142, %f2660;
	mad.lo.s32 	%r1033, %r159, %r203, %r5;
	setp.lt.s32 	%p222, %r203, 1;
	mul.wide.s32 	%rd169, %r1033, 4;
	add.s64 	%rd6, %rd4, %rd169;
	@%p222 bra 	$L__BB0_310;
	mul.f32 	%f1960, %f1142, %f2659;
	st.global.f32 	[%rd6], %f1960;
$L__BB0_310:
	setp.lt.s32 	%p223, %r203, 2;
	@%p223 bra 	$L__BB0_312;
	mul.f32 	%f1961, %f1142, %f2658;
	st.global.f32 	[%rd6+4], %f1961;
$L__BB0_312:
	setp.lt.s32 	%p224, %r203, 3;
	@%p224 bra 	$L__BB0_314;
	mul.f32 	%f1962, %f1142, %f2657;
	st.global.f32 	[%rd6+8], %f1962;
$L__BB0_314:
	setp.lt.s32 	%p225, %r203, 4;
	@%p225 bra 	$L__BB0_316;
	mul.f32 	%f1963, %f1142, %f2656;
	st.global.f32 	[%rd6+12], %f1963;
$L__BB0_316:
	setp.lt.s32 	%p226, %r203, 5;
	@%p226 bra 	$L__BB0_318;
	mul.f32 	%f1964, %f1142, %f2655;
	st.global.f32 	[%rd6+16], %f1964;
$L__BB0_318:
	setp.lt.s32 	%p227, %r203, 6;
	@%p227 bra 	$L__BB0_320;
	mul.f32 	%f1965, %f1142, %f2654;
	st.global.f32 	[%rd6+20], %f1965;
$L__BB0_320:
	setp.lt.s32 	%p228, %r203, 7;
	@%p228 bra 	$L__BB0_322;
	mul.f32 	%f1966, %f1142, %f2653;
	st.global.f32 	[%rd6+24], %f1966;
$L__BB0_322:
	setp.lt.s32 	%p229, %r203, 8;
	@%p229 bra 	$L__BB0_324;
	mul.f32 	%f1967, %f1142, %f2652;
	st.global.f32 	[%rd6+28], %f1967;
$L__BB0_324:
	setp.lt.s32 	%p230, %r203, 9;
	@%p230 bra 	$L__BB0_326;
	mul.f32 	%f1968, %f1142, %f2651;
	st.global.f32 	[%rd6+32], %f1968;
$L__BB0_326:
	setp.lt.s32 	%p231, %r203, 10;
	@%p231 bra 	$L__BB0_328;
	mul.f32 	%f1969, %f1142, %f2650;
	st.global.f32 	[%rd6+36], %f1969;
$L__BB0_328:
	setp.lt.s32 	%p232, %r203, 11;
	@%p232 bra 	$L__BB0_330;
	mul.f32 	%f1970, %f1142, %f2649;
	st.global.f32 	[%rd6+40], %f1970;
$L__BB0_330:
	setp.lt.s32 	%p233, %r203, 12;
	@%p233 bra 	$L__BB0_332;
	mul.f32 	%f1971, %f1142, %f2648;
	st.global.f32 	[%rd6+44], %f1971;
$L__BB0_332:
	setp.lt.s32 	%p234, %r203, 13;
	@%p234 bra 	$L__BB0_334;
	mul.f32 	%f1972, %f1142, %f2647;
	st.global.f32 	[%rd6+48], %f1972;
$L__BB0_334:
	setp.lt.s32 	%p235, %r203, 14;
	@%p235 bra 	$L__BB0_336;
	mul.f32 	%f1973, %f1142, %f2646;
	st.global.f32 	[%rd6+52], %f1973;
$L__BB0_336:
	setp.lt.s32 	%p236, %r203, 15;
	@%p236 bra 	$L__BB0_338;
	mul.f32 	%f1974, %f1142, %f2645;
	st.global.f32 	[%rd6+56], %f1974;
$L__BB0_338:
	setp.lt.s32 	%p237, %r203, 16;
	@%p237 bra 	$L__BB0_340;
	mul.f32 	%f1975, %f1142, %f2644;
	st.global.f32 	[%rd6+60], %f1975;
$L__BB0_340:
	setp.lt.s32 	%p238, %r203, 17;
	@%p238 bra 	$L__BB0_342;
	mul.f32 	%f1976, %f1142, %f2643;
	st.global.f32 	[%rd6+64], %f1976;
$L__BB0_342:
	setp.lt.s32 	%p239, %r203, 18;
	@%p239 bra 	$L__BB0_344;
	mul.f32 	%f1977, %f1142, %f2642;
	st.global.f32 	[%rd6+68], %f1977;
$L__BB0_344:
	setp.lt.s32 	%p240, %r203, 19;
	@%p240 bra 	$L__BB0_346;
	mul.f32 	%f1978, %f1142, %f2641;
	st.global.f32 	[%rd6+72], %f1978;
$L__BB0_346:
	setp.lt.s32 	%p241, %r203, 20;
	@%p241 bra 	$L__BB0_348;
	mul.f32 	%f1979, %f1142, %f2640;
	st.global.f32 	[%rd6+76], %f1979;
$L__BB0_348:
	setp.lt.s32 	%p242, %r203, 21;
	@%p242 bra 	$L__BB0_350;
	mul.f32 	%f1980, %f1142, %f2639;
	st.global.f32 	[%rd6+80], %f1980;
$L__BB0_350:
	setp.lt.s32 	%p243, %r203, 22;
	@%p243 bra 	$L__BB0_352;
	mul.f32 	%f1981, %f1142, %f2638;
	st.global.f32 	[%rd6+84], %f1981;
$L__BB0_352:
	setp.lt.s32 	%p244, %r203, 23;
	@%p244 bra 	$L__BB0_354;
	mul.f32 	%f1982, %f1142, %f2637;
	st.global.f32 	[%rd6+88], %f1982;
$L__BB0_354:
	setp.lt.s32 	%p245, %r203, 24;
	@%p245 bra 	$L__BB0_356;
	mul.f32 	%f1983, %f1142, %f2636;
	st.global.f32 	[%rd6+92], %f1983;
$L__BB0_356:
	setp.lt.s32 	%p246, %r203, 25;
	@%p246 bra 	$L__BB0_358;
	mul.f32 	%f1984, %f1142, %f2635;
	st.global.f32 	[%rd6+96], %f1984;
$L__BB0_358:
	setp.lt.s32 	%p247, %r203, 26;
	@%p247 bra 	$L__BB0_360;
	mul.f32 	%f1985, %f1142, %f2634;
	st.global.f32 	[%rd6+100], %f1985;
$L__BB0_360:
	setp.lt.s32 	%p248, %r203, 27;
	@%p248 bra 	$L__BB0_362;
	mul.f32 	%f1986, %f1142, %f2633;
	st.global.f32 	[%rd6+104], %f1986;
$L__BB0_362:
	setp.lt.s32 	%p249, %r203, 28;
	@%p249 bra 	$L__BB0_364;
	mul.f32 	%f1987, %f1142, %f2632;
	st.global.f32 	[%rd6+108], %f1987;
$L__BB0_364:
	setp.lt.s32 	%p250, %r203, 29;
	@%p250 bra 	$L__BB0_366;
	mul.f32 	%f1988, %f1142, %f2631;
	st.global.f32 	[%rd6+112], %f1988;
$L__BB0_366:
	setp.lt.s32 	%p251, %r203, 30;
	@%p251 bra 	$L__BB0_368;
	mul.f32 	%f1989, %f1142, %f2630;
	st.global.f32 	[%rd6+116], %f1989;
$L__BB0_368:
	setp.lt.s32 	%p252, %r203, 31;
	@%p252 bra 	$L__BB0_370;
	mul.f32 	%f1990, %f1142, %f2629;
	st.global.f32 	[%rd6+120], %f1990;
$L__BB0_370:
	setp.lt.s32 	%p253, %r203, 32;
	@%p253 bra 	$L__BB0_372;
	mul.f32 	%f1991, %f1142, %f2628;
	st.global.f32 	[%rd6+124], %f1991;
$L__BB0_372:
	setp.lt.s32 	%p254, %r203, 33;
	@%p254 bra 	$L__BB0_374;
	mul.f32 	%f1992, %f1142, %f2627;
	st.global.f32 	[%rd6+128], %f1992;
$L__BB0_374:
	setp.lt.s32 	%p255, %r203, 34;
	@%p255 bra 	$L__BB0_376;
	mul.f32 	%f1993, %f1142, %f2626;
	st.global.f32 	[%rd6+132], %f1993;
$L__BB0_376:
	setp.lt.s32 	%p256, %r203, 35;
	@%p256 bra 	$L__BB0_378;
	mul.f32 	%f1994, %f1142, %f2625;
	st.global.f32 	[%rd6+136], %f1994;
$L__BB0_378:
	setp.lt.s32 	%p257, %r203, 36;
	@%p257 bra 	$L__BB0_380;
	mul.f32 	%f1995, %f1142, %f2624;
	st.global.f32 	[%rd6+140], %f1995;
$L__BB0_380:
	setp.lt.s32 	%p258, %r203, 37;
	@%p258 bra 	$L__BB0_382;
	mul.f32 	%f1996, %f1142, %f2623;
	st.global.f32 	[%rd6+144], %f1996;
$L__BB0_382:
	setp.lt.s32 	%p259, %r203, 38;
	@%p259 bra 	$L__BB0_384;
	mul.f32 	%f1997, %f1142, %f2622;
	st.global.f32 	[%rd6+148], %f1997;
$L__BB0_384:
	setp.lt.s32 	%p260, %r203, 39;
	@%p260 bra 	$L__BB0_386;
	mul.f32 	%f1998, %f1142, %f2621;
	st.global.f32 	[%rd6+152], %f1998;
$L__BB0_386:
	setp.lt.s32 	%p261, %r203, 40;
	@%p261 bra 	$L__BB0_388;
	mul.f32 	%f1999, %f1142, %f2620;
	st.global.f32 	[%rd6+156], %f1999;
$L__BB0_388:
	setp.lt.s32 	%p262, %r203, 41;
	@%p262 bra 	$L__BB0_390;
	mul.f32 	%f2000, %f1142, %f2619;
	st.global.f32 	[%rd6+160], %f2000;
$L__BB0_390:
	setp.lt.s32 	%p263, %r203, 42;
	@%p263 bra 	$L__BB0_392;
	mul.f32 	%f2001, %f1142, %f2618;
	st.global.f32 	[%rd6+164], %f2001;
$L__BB0_392:
	setp.lt.s32 	%p264, %r203, 43;
	@%p264 bra 	$L__BB0_394;
	mul.f32 	%f2002, %f1142, %f2617;
	st.global.f32 	[%rd6+168], %f2002;
$L__BB0_394:
	setp.lt.s32 	%p265, %r203, 44;
	@%p265 bra 	$L__BB0_396;
	mul.f32 	%f2003, %f1142, %f2616;
	st.global.f32 	[%rd6+172], %f2003;
$L__BB0_396:
	setp.lt.s32 	%p266, %r203, 45;
	@%p266 bra 	$L__BB0_398;
	mul.f32 	%f2004, %f1142, %f2615;
	st.global.f32 	[%rd6+176], %f2004;
$L__BB0_398:
	setp.lt.s32 	%p267, %r203, 46;
	@%p267 bra 	$L__BB0_400;
	mul.f32 	%f2005, %f1142, %f2614;
	st.global.f32 	[%rd6+180], %f2005;
$L__BB0_400:
	setp.lt.s32 	%p268, %r203, 47;
	@%p268 bra 	$L__BB0_402;
	mul.f32 	%f2006, %f1142, %f2613;
	st.global.f32 	[%rd6+184], %f2006;
$L__BB0_402:
	setp.lt.s32 	%p269, %r203, 48;
	@%p269 bra 	$L__BB0_404;
	mul.f32 	%f2007, %f1142, %f2612;
	st.global.f32 	[%rd6+188], %f2007;
$L__BB0_404:
	setp.lt.s32 	%p270, %r203, 49;
	@%p270 bra 	$L__BB0_406;
	mul.f32 	%f2008, %f1142, %f2611;
	st.global.f32 	[%rd6+192], %f2008;
$L__BB0_406:
	setp.lt.s32 	%p271, %r203, 50;
	@%p271 bra 	$L__BB0_408;
	mul.f32 	%f2009, %f1142, %f2610;
	st.global.f32 	[%rd6+196], %f2009;
$L__BB0_408:
	setp.lt.s32 	%p272, %r203, 51;
	@%p272 bra 	$L__BB0_410;
	mul.f32 	%f2010, %f1142, %f2609;
	st.global.f32 	[%rd6+200], %f2010;
$L__BB0_410:
	setp.lt.s32 	%p273, %r203, 52;
	@%p273 bra 	$L__BB0_412;
	mul.f32 	%f2011, %f1142, %f2608;
	st.global.f32 	[%rd6+204], %f2011;
$L__BB0_412:
	setp.lt.s32 	%p274, %r203, 53;
	@%p274 bra 	$L__BB0_414;
	mul.f32 	%f2012, %f1142, %f2607;
	st.global.f32 	[%rd6+208], %f2012;
$L__BB0_414:
	setp.lt.s32 	%p275, %r203, 54;
	@%p275 bra 	$L__BB0_416;
	mul.f32 	%f2013, %f1142, %f2606;
	st.global.f32 	[%rd6+212], %f2013;
$L__BB0_416:
	setp.lt.s32 	%p276, %r203, 55;
	@%p276 bra 	$L__BB0_418;
	mul.f32 	%f2014, %f1142, %f2605;
	st.global.f32 	[%rd6+216], %f2014;
$L__BB0_418:
	setp.lt.s32 	%p277, %r203, 56;
	@%p277 bra 	$L__BB0_420;
	mul.f32 	%f2015, %f1142, %f2604;
	st.global.f32 	[%rd6+220], %f2015;
$L__BB0_420:
	setp.lt.s32 	%p278, %r203, 57;
	@%p278 bra 	$L__BB0_422;
	mul.f32 	%f2016, %f1142, %f2603;
	st.global.f32 	[%rd6+224], %f2016;
$L__BB0_422:
	setp.lt.s32 	%p279, %r203, 58;
	@%p279 bra 	$L__BB0_424;
	mul.f32 	%f2017, %f1142, %f2602;
	st.global.f32 	[%rd6+228], %f2017;
$L__BB0_424:
	setp.lt.s32 	%p280, %r203, 59;
	@%p280 bra 	$L__BB0_426;
	mul.f32 	%f2018, %f1142, %f2601;
	st.global.f32 	[%rd6+232], %f2018;
$L__BB0_426:
	setp.lt.s32 	%p281, %r203, 60;
	@%p281 bra 	$L__BB0_428;
	mul.f32 	%f2019, %f1142, %f2600;
	st.global.f32 	[%rd6+236], %f2019;
$L__BB0_428:
	setp.lt.s32 	%p282, %r203, 61;
	@%p282 bra 	$L__BB0_430;
	mul.f32 	%f2020, %f1142, %f2599;
	st.global.f32 	[%rd6+240], %f2020;
$L__BB0_430:
	setp.lt.s32 	%p283, %r203, 62;
	@%p283 bra 	$L__BB0_432;
	mul.f32 	%f2021, %f1142, %f2598;
	st.global.f32 	[%rd6+244], %f2021;
$L__BB0_432:
	setp.lt.s32 	%p284, %r203, 63;
	@%p284 bra 	$L__BB0_434;
	mul.f32 	%f2022, %f1142, %f2597;
	st.global.f32 	[%rd6+248], %f2022;
$L__BB0_434:
	setp.lt.s32 	%p285, %r203, 64;
	@%p285 bra 	$L__BB0_436;
	mul.f32 	%f2023, %f1142, %f2596;
	st.global.f32 	[%rd6+252], %f2023;
$L__BB0_436:
	add.s32 	%r1034, %r160, 1;
	setp.ge.s32 	%p286, %r1034, %r202;
	@%p286 bra 	$L__BB0_565;
	rcp.rn.f32 	%f1143, %f2855;
	mad.lo.s32 	%r1035, %r203, %r159, %r203;
	add.s32 	%r1036, %r1035, %r5;
	setp.lt.s32 	%p287, %r203, 1;
	mul.wide.s32 	%rd170, %r1036, 4;
	add.s64 	%rd7, %rd4, %rd170;
	@%p287 bra 	$L__BB0_439;
	mul.f32 	%f2024, %f1143, %f2852;
	st.global.f32 	[%rd7], %f2024;
$L__BB0_439:
	setp.lt.s32 	%p288, %r203, 2;
	@%p288 bra 	$L__BB0_441;
	mul.f32 	%f2025, %f1143, %f2851;
	st.global.f32 	[%rd7+4], %f2025;
$L__BB0_441:
	setp.lt.s32 	%p289, %r203, 3;
	@%p289 bra 	$L__BB0_443;
	mul.f32 	%f2026, %f1143, %f2850;
	st.global.f32 	[%rd7+8], %f2026;
$L__BB0_443:
	setp.lt.s32 	%p290, %r203, 4;
	@%p290 bra 	$L__BB0_445;
	mul.f32 	%f2027, %f1143, %f2849;
	st.global.f32 	[%rd7+12], %f2027;
$L__BB0_445:
	setp.lt.s32 	%p291, %r203, 5;
	@%p291 bra 	$L__BB0_447;
	mul.f32 	%f2028, %f1143, %f2848;
	st.global.f32 	[%rd7+16], %f2028;
$L__BB0_447:
	setp.lt.s32 	%p292, %r203, 6;
	@%p292 bra 	$L__BB0_449;
	mul.f32 	%f2029, %f1143, %f2847;
	st.global.f32 	[%rd7+20], %f2029;
$L__BB0_449:
	setp.lt.s32 	%p293, %r203, 7;
	@%p293 bra 	$L__BB0_451;
	mul.f32 	%f2030, %f1143, %f2846;
	st.global.f32 	[%rd7+24], %f2030;
$L__BB0_451:
	setp.lt.s32 	%p294, %r203, 8;
	@%p294 bra 	$L__BB0_453;
	mul.f32 	%f2031, %f1143, %f2845;
	st.global.f32 	[%rd7+28], %f2031;
$L__BB0_453:
	setp.lt.s32 	%p295, %r203, 9;
	@%p295 bra 	$L__BB0_455;
	mul.f32 	%f2032, %f1143, %f2844;
	st.global.f32 	[%rd7+32], %f2032;
$L__BB0_455:
	setp.lt.s32 	%p296, %r203, 10;
	@%p296 bra 	$L__BB0_457;
	mul.f32 	%f2033, %f1143, %f2843;
	st.global.f32 	[%rd7+36], %f2033;
$L__BB0_457:
	setp.lt.s32 	%p297, %r203, 11;
	@%p297 bra 	$L__BB0_459;
	mul.f32 	%f2034, %f1143, %f2842;
	st.global.f32 	[%rd7+40], %f2034;
$L__BB0_459:
	setp.lt.s32 	%p298, %r203, 12;
	@%p298 bra 	$L__BB0_461;
	mul.f32 	%f2035, %f1143, %f2841;
	st.global.f32 	[%rd7+44], %f2035;
$L__BB0_461:
	setp.lt.s32 	%p299, %r203, 13;
	@%p299 bra 	$L__BB0_463;
	mul.f32 	%f2036, %f1143, %f2840;
	st.global.f32 	[%rd7+48], %f2036;
$L__BB0_463:
	setp.lt.s32 	%p300, %r203, 14;
	@%p300 bra 	$L__BB0_465;
	mul.f32 	%f2037, %f1143, %f2839;
	st.global.f32 	[%rd7+52], %f2037;
$L__BB0_465:
	setp.lt.s32 	%p301, %r203, 15;
	@%p301 bra 	$L__BB0_467;
	mul.f32 	%f2038, %f1143, %f2838;
	st.global.f32 	[%rd7+56], %f2038;
$L__BB0_467:
	setp.lt.s32 	%p302, %r203, 16;
	@%p302 bra 	$L__BB0_469;
	mul.f32 	%f2039, %f1143, %f2837;
	st.global.f32 	[%rd7+60], %f2039;
$L__BB0_469:
	setp.lt.s32 	%p303, %r203, 17;
	@%p303 bra 	$L__BB0_471;
	mul.f32 	%f2040, %f1143, %f2836;
	st.global.f32 	[%rd7+64], %f2040;
$L__BB0_471:
	setp.lt.s32 	%p304, %r203, 18;
	@%p304 bra 	$L__BB0_473;
	mul.f32 	%f2041, %f1143, %f2835;
	st.global.f32 	[%rd7+68], %f2041;
$L__BB0_473:
	setp.lt.s32 	%p305, %r203, 19;
	@%p305 bra 	$L__BB0_475;
	mul.f32 	%f2042, %f1143, %f2834;
	st.global.f32 	[%rd7+72], %f2042;
$L__BB0_475:
	setp.lt.s32 	%p306, %r203, 20;
	@%p306 bra 	$L__BB0_477;
	mul.f32 	%f2043, %f1143, %f2833;
	st.global.f32 	[%rd7+76], %f2043;
$L__BB0_477:
	setp.lt.s32 	%p307, %r203, 21;
	@%p307 bra 	$L__BB0_479;
	mul.f32 	%f2044, %f1143, %f2832;
	st.global.f32 	[%rd7+80], %f2044;
$L__BB0_479:
	setp.lt.s32 	%p308, %r203, 22;
	@%p308 bra 	$L__BB0_481;
	mul.f32 	%f2045, %f1143, %f2831;
	st.global.f32 	[%rd7+84], %f2045;
$L__BB0_481:
	setp.lt.s32 	%p309, %r203, 23;
	@%p309 bra 	$L__BB0_483;
	mul.f32 	%f2046, %f1143, %f2830;
	st.global.f32 	[%rd7+88], %f2046;
$L__BB0_483:
	setp.lt.s32 	%p310, %r203, 24;
	@%p310 bra 	$L__BB0_485;
	mul.f32 	%f2047, %f1143, %f2829;
	st.global.f32 	[%rd7+92], %f2047;
$L__BB0_485:
	setp.lt.s32 	%p311, %r203, 25;
	@%p311 bra 	$L__BB0_487;
	mul.f32 	%f2048, %f1143, %f2828;
	st.global.f32 	[%rd7+96], %f2048;
$L__BB0_487:
	setp.lt.s32 	%p312, %r203, 26;
	@%p312 bra 	$L__BB0_489;
	mul.f32 	%f2049, %f1143, %f2827;
	st.global.f32 	[%rd7+100], %f2049;
$L__BB0_489:
	setp.lt.s32 	%p313, %r203, 27;
	@%p313 bra 	$L__BB0_491;
	mul.f32 	%f2050, %f1143, %f2826;
	st.global.f32 	[%rd7+104], %f2050;
$L__BB0_491:
	setp.lt.s32 	%p314, %r203, 28;
	@%p314 bra 	$L__BB0_493;
	mul.f32 	%f2051, %f1143, %f2825;
	st.global.f32 	[%rd7+108], %f2051;
$L__BB0_493:
	setp.lt.s32 	%p315, %r203, 29;
	@%p315 bra 	$L__BB0_495;
	mul.f32 	%f2052, %f1143, %f2824;
	st.global.f32 	[%rd7+112], %f2052;
$L__BB0_495:
	setp.lt.s32 	%p316, %r203, 30;
	@%p316 bra 	$L__BB0_497;
	mul.f32 	%f2053, %f1143, %f2823;
	st.global.f32 	[%rd7+116], %f2053;
$L__BB0_497:
	setp.lt.s32 	%p317, %r203, 31;
	@%p317 bra 	$L__BB0_499;
	mul.f32 	%f2054, %f1143, %f2822;
	st.global.f32 	[%rd7+120], %f2054;
$L__BB0_499:
	setp.lt.s32 	%p318, %r203, 32;
	@%p318 bra 	$L__BB0_501;
	mul.f32 	%f2055, %f1143, %f2821;
	st.global.f32 	[%rd7+124], %f2055;
$L__BB0_501:
	setp.lt.s32 	%p319, %r203, 33;
	@%p319 bra 	$L__BB0_503;
	mul.f32 	%f2056, %f1143, %f2820;
	st.global.f32 	[%rd7+128], %f2056;
$L__BB0_503:
	setp.lt.s32 	%p320, %r203, 34;
	@%p320 bra 	$L__BB0_505;
	mul.f32 	%f2057, %f1143, %f2819;
	st.global.f32 	[%rd7+132], %f2057;
$L__BB0_505:
	setp.lt.s32 	%p321, %r203, 35;
	@%p321 bra 	$L__BB0_507;
	mul.f32 	%f2058, %f1143, %f2818;
	st.global.f32 	[%rd7+136], %f2058;
$L__BB0_507:
	setp.lt.s32 	%p322, %r203, 36;
	@%p322 bra 	$L__BB0_509;
	mul.f32 	%f2059, %f1143, %f2817;
	st.global.f32 	[%rd7+140], %f2059;
$L__BB0_509:
	setp.lt.s32 	%p323, %r203, 37;
	@%p323 bra 	$L__BB0_511;
	mul.f32 	%f2060, %f1143, %f2816;
	st.global.f32 	[%rd7+144], %f2060;
$L__BB0_511:
	setp.lt.s32 	%p324, %r203, 38;
	@%p324 bra 	$L__BB0_513;
	mul.f32 	%f2061, %f1143, %f2815;
	st.global.f32 	[%rd7+148], %f2061;
$L__BB0_513:
	setp.lt.s32 	%p325, %r203, 39;
	@%p325 bra 	$L__BB0_515;
	mul.f32 	%f2062, %f1143, %f2814;
	st.global.f32 	[%rd7+152], %f2062;
$L__BB0_515:
	setp.lt.s32 	%p326, %r203, 40;
	@%p326 bra 	$L__BB0_517;
	mul.f32 	%f2063, %f1143, %f2813;
	st.global.f32 	[%rd7+156], %f2063;
$L__BB0_517:
	setp.lt.s32 	%p327, %r203, 41;
	@%p327 bra 	$L__BB0_519;
	mul.f32 	%f2064, %f1143, %f2812;
	st.global.f32 	[%rd7+160], %f2064;
$L__BB0_519:
	setp.lt.s32 	%p328, %r203, 42;
	@%p328 bra 	$L__BB0_521;
	mul.f32 	%f2065, %f1143, %f2811;
	st.global.f32 	[%rd7+164], %f2065;
$L__BB0_521:
	setp.lt.s32 	%p329, %r203, 43;
	@%p329 bra 	$L__BB0_523;
	mul.f32 	%f2066, %f1143, %f2810;
	st.global.f32 	[%rd7+168], %f2066;
$L__BB0_523:
	setp.lt.s32 	%p330, %r203, 44;
	@%p330 bra 	$L__BB0_525;
	mul.f32 	%f2067, %f1143, %f2809;
	st.global.f32 	[%rd7+172], %f2067;
$L__BB0_525:
	setp.lt.s32 	%p331, %r203, 45;
	@%p331 bra 	$L__BB0_527;
	mul.f32 	%f2068, %f1143, %f2808;
	st.global.f32 	[%rd7+176], %f2068;
$L__BB0_527:
	setp.lt.s32 	%p332, %r203, 46;
	@%p332 bra 	$L__BB0_529;
	mul.f32 	%f2069, %f1143, %f2807;
	st.global.f32 	[%rd7+180], %f2069;
$L__BB0_529:
	setp.lt.s32 	%p333, %r203, 47;
	@%p333 bra 	$L__BB0_531;
	mul.f32 	%f2070, %f1143, %f2806;
	st.global.f32 	[%rd7+184], %f2070;
$L__BB0_531:
	setp.lt.s32 	%p334, %r203, 48;
	@%p334 bra 	$L__BB0_533;
	mul.f32 	%f2071, %f1143, %f2805;
	st.global.f32 	[%rd7+188], %f2071;
$L__BB0_533:
	setp.lt.s32 	%p335, %r203, 49;
	@%p335 bra 	$L__BB0_535;
	mul.f32 	%f2072, %f1143, %f2804;
	st.global.f32 	[%rd7+192], %f2072;
$L__BB0_535:
	setp.lt.s32 	%p336, %r203, 50;
	@%p336 bra 	$L__BB0_537;
	mul.f32 	%f2073, %f1143, %f2803;
	st.global.f32 	[%rd7+196], %f2073;
$L__BB0_537:
	setp.lt.s32 	%p337, %r203, 51;
	@%p337 bra 	$L__BB0_539;
	mul.f32 	%f2074, %f1143, %f2802;
	st.global.f32 	[%rd7+200], %f2074;
$L__BB0_539:
	setp.lt.s32 	%p338, %r203, 52;
	@%p338 bra 	$L__BB0_541;
	mul.f32 	%f2075, %f1143, %f2801;
	st.global.f32 	[%rd7+204], %f2075;
$L__BB0_541:
	setp.lt.s32 	%p339, %r203, 53;
	@%p339 bra 	$L__BB0_543;
	mul.f32 	%f2076, %f1143, %f2800;
	st.global.f32 	[%rd7+208], %f2076;
$L__BB0_543:
	setp.lt.s32 	%p340, %r203, 54;
	@%p340 bra 	$L__BB0_545;
	mul.f32 	%f2077, %f1143, %f2799;
	st.global.f32 	[%rd7+212], %f2077;
$L__BB0_545:
	setp.lt.s32 	%p341, %r203, 55;
	@%p341 bra 	$L__BB0_547;
	mul.f32 	%f2078, %f1143, %f2798;
	st.global.f32 	[%rd7+216], %f2078;
$L__BB0_547:
	setp.lt.s32 	%p342, %r203, 56;
	@%p342 bra 	$L__BB0_549;
	mul.f32 	%f2079, %f1143, %f2797;
	st.global.f32 	[%rd7+220], %f2079;
$L__BB0_549:
	setp.lt.s32 	%p343, %r203, 57;
	@%p343 bra 	$L__BB0_551;
	mul.f32 	%f2080, %f1143, %f2796;
	st.global.f32 	[%rd7+224], %f2080;
$L__BB0_551:
	setp.lt.s32 	%p344, %r203, 58;
	@%p344 bra 	$L__BB0_553;
	mul.f32 	%f2081, %f1143, %f2795;
	st.global.f32 	[%rd7+228], %f2081;
$L__BB0_553:
	setp.lt.s32 	%p345, %r203, 59;
	@%p345 bra 	$L__BB0_555;
	mul.f32 	%f2082, %f1143, %f2794;
	st.global.f32 	[%rd7+232], %f2082;
$L__BB0_555:
	setp.lt.s32 	%p346, %r203, 60;
	@%p346 bra 	$L__BB0_557;
	mul.f32 	%f2083, %f1143, %f2793;
	st.global.f32 	[%rd7+236], %f2083;
$L__BB0_557:
	setp.lt.s32 	%p347, %r203, 61;
	@%p347 bra 	$L__BB0_559;
	mul.f32 	%f2084, %f1143, %f2792;
	st.global.f32 	[%rd7+240], %f2084;
$L__BB0_559:
	setp.lt.s32 	%p348, %r203, 62;
	@%p348 bra 	$L__BB0_561;
	mul.f32 	%f2085, %f1143, %f2791;
	st.global.f32 	[%rd7+244], %f2085;
$L__BB0_561:
	setp.lt.s32 	%p349, %r203, 63;
	@%p349 bra 	$L__BB0_563;
	mul.f32 	%f2086, %f1143, %f2853;
	st.global.f32 	[%rd7+248], %f2086;
$L__BB0_563:
	setp.lt.s32 	%p350, %r203, 64;
	@%p350 bra 	$L__BB0_565;
	mul.f32 	%f2087, %f1143, %f2854;
	st.global.f32 	[%rd7+252], %f2087;
$L__BB0_565:
	ret;

}


// ===== COMPILED SASS (sm_100) =====

	.target	sm_100

	.elftype	@"ET_EXEC"


//--------------------- .note.nv.tkinfo           --------------------------
	.section	.note.nv.tkinfo,"",@"SHT_NOTE"
	.sectionflags	@"SHF_NOTE_NV_TKINFO"
	.tkinfo
        /*0018*/ 	.word	0x00000002
        /*0030*/ 	.string	""
        /*0030*/ 	.string	"ptxas"
        /*0030*/ 	.string	"Cuda compilation tools, release 13.0, V13.0.88"
        /*0030*/ 	.string	"Build cuda_13.0.r13.0/compiler.36424714_0"
        /*0030*/ 	.string	"-arch sm_100 -m 64 "



//--------------------- .note.nv.cuinfo           --------------------------
	.section	.note.nv.cuinfo,"",@"SHT_NOTE"
	.sectionflags	@"SHF_NOTE_NV_CUINFO"
        /*0018*/ 	.short	0x0002
        /*001a*/ 	.short	0x0064
        /*001c*/ 	.short	0x0082
	.zero		2


//--------------------- .nv.info                  --------------------------
	.section	.nv.info,"",@"SHT_CUDA_INFO"
	.align	4


	//----- nvinfo : EIATTR_REGCOUNT
	.align		4
        /*0000*/ 	.byte	0x04, 0x2f
        /*0002*/ 	.short	(.L_1 - .L_0)
	.align		4
.L_0:
        /*0004*/ 	.word	index@(_Z22flash_attention_kernelPfS_S_S_iii)
        /*0008*/ 	.word	0x000000ff


	//----- nvinfo : EIATTR_FRAME_SIZE
	.align		4
.L_1:
        /*000c*/ 	.byte	0x04, 0x11
        /*000e*/ 	.short	(.L_3 - .L_2)
	.align		4
.L_2:
        /*0010*/ 	.word	index@($__internal_1_$__cuda_sm20_sqrt_rn_f32_slowpath)
        /*0014*/ 	.word	0x00000000


	//----- nvinfo : EIATTR_FRAME_SIZE
	.align		4
.L_3:
        /*0018*/ 	.byte	0x04, 0x11
        /*001a*/ 	.short	(.L_5 - .L_4)
	.align		4
.L_4:
        /*001c*/ 	.word	index@($__internal_0_$__cuda_sm20_rcp_rn_f32_slowpath)
        /*0020*/ 	.word	0x00000000


	//----- nvinfo : EIATTR_FRAME_SIZE
	.align		4
.L_5:
        /*0024*/ 	.byte	0x04, 0x11
        /*0026*/ 	.short	(.L_7 - .L_6)
	.align		4
.L_6:
        /*0028*/ 	.word	index@(_Z22flash_attention_kernelPfS_S_S_iii)
        /*002c*/ 	.word	0x00000000


	//----- nvinfo : EIATTR_MIN_STACK_SIZE
	.align		4
.L_7:
        /*0030*/ 	.byte	0x04, 0x12
        /*0032*/ 	.short	(.L_9 - .L_8)
	.align		4
.L_8:
        /*0034*/ 	.word	index@(_Z22flash_attention_kernelPfS_S_S_iii)
        /*0038*/ 	.word	0x00000000
.L_9:


//--------------------- .nv.compat                --------------------------
	.section	.nv.compat,"",@"SHT_CUDA_COMPAT_INFO"
	.align	4
        /*0000*/ 	.byte	0x02, 0x09, 0x00, 0x00, 0x02, 0x02, 0x01, 0x00, 0x02, 0x05, 0x05, 0x00, 0x03, 0x07, 0x01, 0x01
        /*0010*/ 	.byte	0x02, 0x03, 0x00, 0x00, 0x02, 0x06, 0x01, 0x00, 0x04, 0x0b, 0x08, 0x00, 0x01, 0x00, 0x00, 0x00
        /*0020*/ 	.byte	0x00, 0x00, 0x00, 0x00


//--------------------- .nv.info._Z22flash_attention_kernelPfS_S_S_iii --------------------------
	.section	.nv.info._Z22flash_attention_kernelPfS_S_S_iii,"",@"SHT_CUDA_INFO"
	.sectionflags	@""
	.align	4


	//----- nvinfo : EIATTR_CUDA_API_VERSION
	.align		4
        /*0000*/ 	.byte	0x04, 0x37
        /*0002*/ 	.short	(.L_11 - .L_10)
.L_10:
        /*0004*/ 	.word	0x00000082


	//----- nvinfo : EIATTR_KPARAM_INFO
	.align		4
.L_11:
        /*0008*/ 	.byte	0x04, 0x17
        /*000a*/ 	.short	(.L_13 - .L_12)
.L_12:
        /*000c*/ 	.word	0x00000000
        /*0010*/ 	.short	0x0006
        /*0012*/ 	.short	0x0028
        /*0014*/ 	.byte	0x00, 0xf0, 0x11, 0x00


	//----- nvinfo : EIATTR_KPARAM_INFO
	.align		4
.L_13:
        /*0018*/ 	.byte	0x04, 0x17
        /*001a*/ 	.short	(.L_15 - .L_14)
.L_14:
        /*001c*/ 	.word	0x00000000
        /*0020*/ 	.short	0x0005
        /*0022*/ 	.short	0x0024
        /*0024*/ 	.byte	0x00, 0xf0, 0x11, 0x00


	//----- nvinfo : EIATTR_KPARAM_INFO
	.align		4
.L_15:
        /*0028*/ 	.byte	0x04, 0x17
        /*002a*/ 	.short	(.L_17 - .L_16)
.L_16:
        /*002c*/ 	.word	0x00000000
        /*0030*/ 	.short	0x0004
        /*0032*/ 	.short	0x0020
        /*0034*/ 	.byte	0x00, 0xf0, 0x11, 0x00


	//----- nvinfo : EIATTR_KPARAM_INFO
	.align		4
.L_17:
        /*0038*/ 	.byte	0x04, 0x17
        /*003a*/ 	.short	(.L_19 - .L_18)
.L_18:
        /*003c*/ 	.word	0x00000000
        /*0040*/ 	.short	0x0003
        /*0042*/ 	.short	0x0018
        /*0044*/ 	.byte	0x00, 0xf5, 0x21, 0x00


	//----- nvinfo : EIATTR_KPARAM_INFO
	.align		4
.L_19:
        /*0048*/ 	.byte	0x04, 0x17
        /*004a*/ 	.short	(.L_21 - .L_20)
.L_20:
        /*004c*/ 	.word	0x00000000
        /*0050*/ 	.short	0x0002
        /*0052*/ 	.short	0x0010
        /*0054*/ 	.byte	0x00, 0xf5, 0x21, 0x00


	//----- nvinfo : EIATTR_KPARAM_INFO
	.align		4
.L_21:
        /*0058*/ 	.byte	0x04, 0x17
        /*005a*/ 	.short	(.L_23 - .L_22)
.L_22:
        /*005c*/ 	.word	0x00000000
        /*0060*/ 	.short	0x0001
        /*0062*/ 	.short	0x0008
        /*0064*/ 	.byte	0x00, 0xf5, 0x21, 0x00


	//----- nvinfo : EIATTR_KPARAM_INFO
	.align		4
.L_23:
        /*0068*/ 	.byte	0x04, 0x17
        /*006a*/ 	.short	(.L_25 - .L_24)
.L_24:
        /*006c*/ 	.word	0x00000000
        /*0070*/ 	.short	0x0000
        /*0072*/ 	.short	0x0000
        /*0074*/ 	.byte	0x00, 0xf5, 0x21, 0x00


	//----- nvinfo : EIATTR_SPARSE_MMA_MASK
	.align		4
.L_25:
        /*0078*/ 	.byte	0x03, 0x50
        /*007a*/ 	.short	0x0000


	//----- nvinfo : EIATTR_MAXREG_COUNT
	.align		4
        /*007c*/ 	.byte	0x03, 0x1b
        /*007e*/ 	.short	0x00ff


	//----- nvinfo : EIATTR_NUM_BARRIERS
	.align		4
        /*0080*/ 	.byte	0x02, 0x4c
        /*0082*/ 	.byte	0x01
	.zero		1


	//----- nvinfo : EIATTR_MERCURY_ISA_VERSION
	.align		4
        /*0084*/ 	.byte	0x03, 0x5f
        /*0086*/ 	.short	0x0101


	//----- nvinfo : EIATTR_VRC_CTA_INIT_COUNT
	.align		4
        /*0088*/ 	.byte	0x02, 0x4a
	.zero		1
	.zero		1


	//----- nvinfo : EIATTR_EXIT_INSTR_OFFSETS
	.align		4
        /*008c*/ 	.byte	0x04, 0x1c
        /*008e*/ 	.short	(.L_27 - .L_26)


	//   ....[0]....
.L_26:
        /*0090*/ 	.word	0x0000a650


	//   ....[1]....
        /*0094*/ 	.word	0x0000b380


	//   ....[2]....
        /*0098*/ 	.word	0x0000b3b0


	//----- nvinfo : EIATTR_CRS_STACK_SIZE
	.align		4
.L_27:
        /*009c*/ 	.byte	0x04, 0x1e
        /*009e*/ 	.short	(.L_29 - .L_28)
.L_28:
        /*00a0*/ 	.word	0x00000000


	//----- nvinfo : EIATTR_CBANK_PARAM_SIZE
	.align		4
.L_29:
        /*00a4*/ 	.byte	0x03, 0x19
        /*00a6*/ 	.short	0x002c


	//----- nvinfo : EIATTR_PARAM_CBANK
	.align		4
        /*00a8*/ 	.byte	0x04, 0x0a
        /*00aa*/ 	.short	(.L_31 - .L_30)
	.align		4
.L_30:
        /*00ac*/ 	.word	index@(.nv.constant0._Z22flash_attention_kernelPfS_S_S_iii)
        /*00b0*/ 	.short	0x0380
        /*00b2*/ 	.short	0x002c


	//----- nvinfo : EIATTR_SW_WAR
	.align		4
.L_31:
        /*00b4*/ 	.byte	0x04, 0x36
        /*00b6*/ 	.short	(.L_33 - .L_32)
.L_32:
        /*00b8*/ 	.word	0x00000008
.L_33:


//--------------------- .nv.callgraph             --------------------------
	.section	.nv.callgraph,"",@"SHT_CUDA_CALLGRAPH"
	.align	4
	.sectionentsize	8
	.align		4
        /*0000*/ 	.word	0x00000000
	.align		4
        /*0004*/ 	.word	0xffffffff
	.align		4
        /*0008*/ 	.word	0x00000000
	.align		4
        /*000c*/ 	.word	0xfffffffe
	.align		4
        /*0010*/ 	.word	0x00000000
	.align		4
        /*0014*/ 	.word	0xfffffffd
	.align		4
        /*0018*/ 	.word	0x00000000
	.align		4
        /*001c*/ 	.word	0xfffffffc


//--------------------- .text._Z22flash_attention_kernelPfS_S_S_iii --------------------------
	.section	.text._Z22flash_attention_kernelPfS_S_S_iii,"ax",@progbits
	.align	128
        .global         _Z22flash_attention_kernelPfS_S_S_iii
        .type           _Z22flash_attention_kernelPfS_S_S_iii,@function
        .size           _Z22flash_attention_kernelPfS_S_S_iii,(.L_x_103 - _Z22flash_attention_kernelPfS_S_S_iii)
        .other          _Z22flash_attention_kernelPfS_S_S_iii,@"STO_CUDA_ENTRY STV_DEFAULT"
_Z22flash_attention_kernelPfS_S_S_iii:
.text._Z22flash_attention_kernelPfS_S_S_iii:
[----:B------:R-:W-:Y:S01]  /*0000*/  LDC R1, c[0x0][0x37c] ;  /* 0x0000df00ff017b82 */ /* 0x000fe20000000800 */
[----:B------:R-:W0:Y:S01]  /*0010*/  S2R R247, SR_TID.X ;  /* 0x0000000000f77919 */ /* 0x000e220000002100 */
[----:B------:R-:W0:Y:S06]  /*0020*/  LDCU UR5, c[0x0][0x360] ;  /* 0x00006c00ff0577ac */ /* 0x000e2c0008000800 */
[----:B------:R-:W1:Y:S01]  /*0030*/  S2UR UR6, SR_CTAID.X ;  /* 0x00000000000679c3 */ /* 0x000e620000002500 */
[----:B------:R-:W-:Y:S01]  /*0040*/  BSSY.RECONVERGENT B0, `(.L_x_0) ;  /* 0x000026a000007945 */ /* 0x000fe20003800200 */
[----:B------:R-:W0:Y:S01]  /*0050*/  S2R R0, SR_TID.Y ;  /* 0x0000000000007919 */ /* 0x000e220000002200 */
[----:B------:R-:W2:Y:S01]  /*0060*/  LDCU UR7, c[0x0][0x3a4] ;  /* 0x00007480ff0777ac */ /* 0x000ea20008000800 */
[----:B------:R-:W3:Y:S04]  /*0070*/  LDCU.64 UR10, c[0x0][0x358] ;  /* 0x00006b00ff0a77ac */ /* 0x000ee80008000a00 */
[----:B------:R-:W4:Y:S08]  /*0080*/  S2UR UR4, SR_CTAID.Y ;  /* 0x00000000000479c3 */ /* 0x000f300000002600 */
[----:B------:R-:W5:Y:S01]  /*0090*/  LDC R19, c[0x0][0x3a8] ;  /* 0x0000ea00ff137b82 */ /* 0x000f620000000800 */
[----:B--2---:R-:W-:-:S05]  /*00a0*/  MOV R249, UR7 ;  /* 0x0000000700f97c02 */ /* 0x004fca0008000f00 */
[----:B-1----:R-:W-:Y:S01]  /*00b0*/  IMAD R126, R249, UR6, RZ ;  /* 0x00000006f97e7c24 */ /* 0x002fe2000f8e02ff */
[----:B----4-:R-:W-:Y:S01]  /*00c0*/  USHF.L.U32 UR4, UR4, 0x3, URZ ;  /* 0x0000000304047899 */ /* 0x010fe200080006ff */
[----:B0-----:R-:W-:-:S05]  /*00d0*/  IMAD R247, R0, UR5, R247 ;  /* 0x0000000500f77c24 */ /* 0x001fca000f8e02f7 */
[----:B------:R-:W-:Y:S01]  /*00e0*/  ISETP.GT.U32.AND P0, PT, R247, 0x1ff, PT ;  /* 0x000001fff700780c */ /* 0x000fe20003f04070 */
[----:B-----5:R-:W-:Y:S01]  /*00f0*/  IMAD R126, R126, R19, RZ ;  /* 0x000000137e7e7224 */ /* 0x020fe200078e02ff */
[----:B------:R-:W-:-:S03]  /*0100*/  SHF.R.U32.HI R245, RZ, 0x2, R247 ;  /* 0x00000002fff57819 */ /* 0x000fc600000116f7 */
[----:B------:R-:W-:-:S08]  /*0110*/  IMAD R243, R19, UR4, R126 ;  /* 0x0000000413f37c24 */ /* 0x000fd0000f8e027e */
[----:B---3--:R-:W-:Y:S05]  /*0120*/  @P0 BRA `(.L_x_1) ;  /* 0x00000024006c0947 */ /* 0x008fea0003800000 */
[----:B------:R-:W-:Y:S02]  /*0130*/  LOP3.LUT R2, R247, 0x3f, RZ, 0xc0, !PT ;  /* 0x0000003ff7027812 */ /* 0x000fe400078ec0ff */
[----:B------:R-:W-:Y:S02]  /*0140*/  SHF.R.U32.HI R3, RZ, 0x6, R247 ;  /* 0x00000006ff037819 */ /* 0x000fe400000116f7 */
[----:B------:R-:W-:-:S13]  /*0150*/  ISETP.GE.AND P0, PT, R2, R19, PT ;  /* 0x000000130200720c */ /* 0x000fda0003f06270 */
[----:B------:R-:W0:Y:S01]  /*0160*/  @!P0 LDC.64 R4, c[0x0][0x380] ;  /* 0x0000e000ff048b82 */ /* 0x000e220000000a00 */
[----:B------:R-:W-:-:S05]  /*0170*/  @!P0 IADD3 R0, PT, PT, R243, R2, RZ ;  /* 0x00000002f3008210 */ /* 0x000fca0007ffe0ff */
[----:B------:R-:W-:-:S04]  /*0180*/  @!P0 IMAD R7, R3, R19, R0 ;  /* 0x0000001303078224 */ /* 0x000fc800078e0200 */
[----:B0-----:R-:W-:-:S06]  /*0190*/  @!P0 IMAD.WIDE R4, R7, 0x4, R4 ;  /* 0x0000000407048825 */ /* 0x001fcc00078e0204 */
[----:B------:R-:W2:Y:S01]  /*01a0*/  @!P0 LDG.E R4, desc[UR10][R4.64] ;  /* 0x0000000a04048981 */ /* 0x000ea2000c1e1900 */
[----:B------:R-:W0:Y:S01]  /*01b0*/  S2UR UR6, SR_CgaCtaId ;  /* 0x00000000000679c3 */ /* 0x000e220000008800 */
[----:B------:R-:W-:Y:S02]  /*01c0*/  UMOV UR5, 0x400 ;  /* 0x0000040000057882 */ /* 0x000fe40000000000 */
[----:B0-----:R-:W-:-:S06]  /*01d0*/  ULEA UR5, UR6, UR5, 0x18 ;  /* 0x0000000506057291 */ /* 0x001fcc000f8ec0ff */
[----:B------:R-:W-:-:S05]  /*01e0*/  @!P0 MOV R0, UR5 ;  /* 0x0000000500008c02 */ /* 0x000fca0008000f00 */
[----:B------:R-:W-:Y:S01]  /*01f0*/  @!P0 IMAD R7, R3, 0x104, R0 ;  /* 0x0000010403078824 */ /* 0x000fe200078e0200 */
[----:B------:R-:W-:-:S04]  /*0200*/  @P0 MOV R0, UR5 ;  /* 0x0000000500000c02 */ /* 0x000fc80008000f00 */
[----:B------:R-:W-:Y:S01]  /*0210*/  @!P0 LEA R7, R2, R7, 0x2 ;  /* 0x0000000702078211 */ /* 0x000fe200078e10ff */
[----:B------:R-:W-:-:S05]  /*0220*/  @P0 IMAD R3, R3, 0x104, R0 ;  /* 0x0000010403030824 */ /* 0x000fca00078e0200 */
[----:B------:R-:W-:Y:S01]  /*0230*/  @P0 LEA R3, R2, R3, 0x2 ;  /* 0x0000000302030211 */ /* 0x000fe200078e10ff */
[----:B--2---:R0:W-:Y:S04]  /*0240*/  @!P0 STS [R7], R4 ;  /* 0x0000000407008388 */ /* 0x0041e80000000800 */
[----:B------:R0:W-:Y:S01]  /*0250*/  @P0 STS [R3], RZ ;  /* 0x000000ff03000388 */ /* 0x0001e20000000800 */
[----:B------:R-:W-:-:S13]  /*0260*/  ISETP.GT.U32.AND P0, PT, R247, 0x1ef, PT ;  /* 0x000001eff700780c */ /* 0x000fda0003f04070 */
[----:B0-----:R-:W-:Y:S05]  /*0270*/  @P0 BRA `(.L_x_1) ;  /* 0x0000002400180947 */ /* 0x001fea0003800000 */
[C---:B------:R-:W-:Y:S01]  /*0280*/  IADD3 R3, PT, PT, R247.reuse, 0x10, RZ ;  /* 0x00000010f7037810 */ /* 0x040fe20007ffe0ff */
[----:B------:R-:W-:Y:S01]  /*0290*/  BSSY.RECONVERGENT B1, `(.L_x_2) ;  /* 0x0000011000017945 */ /* 0x000fe20003800200 */
[----:B------:R-:W-:Y:S02]  /*02a0*/  ISETP.GT.U32.AND P1, PT, R247, 0x1df, PT ;  /* 0x000001dff700780c */ /* 0x000fe40003f24070 */
[----:B------:R-:W-:Y:S02]  /*02b0*/  LOP3.LUT R6, R3, 0x3f, RZ, 0xc0, !PT ;  /* 0x0000003f03067812 */ /* 0x000fe400078ec0ff */
[----:B------:R-:W-:Y:S02]  /*02c0*/  SHF.R.U32.HI R3, RZ, 0x6, R3 ;  /* 0x00000006ff037819 */ /* 0x000fe40000011603 */
[----:B------:R-:W-:-:S13]  /*02d0*/  ISETP.GE.AND P0, PT, R6, R19, PT ;  /* 0x000000130600720c */ /* 0x000fda0003f06270 */
[----:B------:R-:W-:-:S05]  /*02e0*/  @P0 IMAD R5, R3, 0x104, R0 ;  /* 0x0000010403050824 */ /* 0x000fca00078e0200 */
[----:B------:R-:W-:-:S05]  /*02f0*/  @P0 LEA R5, R6, R5, 0x2 ;  /* 0x0000000506050211 */ /* 0x000fca00078e10ff */
[----:B------:R0:W-:Y:S01]  /*0300*/  @P0 STS [R5], RZ ;  /* 0x000000ff05000388 */ /* 0x0001e20000000800 */
[----:B------:R-:W-:Y:S05]  /*0310*/  @P0 BRA `(.L_x_3) ;  /* 0x0000000000200947 */ /* 0x000fea0003800000 */
[----:B0-----:R-:W0:Y:S01]  /*0320*/  LDC.64 R4, c[0x0][0x380] ;  /* 0x0000e000ff047b82 */ /* 0x001e220000000a00 */
[----:B------:R-:W-:-:S05]  /*0330*/  IADD3 R8, PT, PT, R243, R6, RZ ;  /* 0x00000006f3087210 */ /* 0x000fca0007ffe0ff */
[----:B------:R-:W-:-:S04]  /*0340*/  IMAD R7, R3, R19, R8 ;  /* 0x0000001303077224 */ /* 0x000fc800078e0208 */
[----:B0-----:R-:W-:-:S06]  /*0350*/  IMAD.WIDE R4, R7, 0x4, R4 ;  /* 0x0000000407047825 */ /* 0x001fcc00078e0204 */
[----:B------:R-:W2:Y:S01]  /*0360*/  LDG.E R4, desc[UR10][R4.64] ;  /* 0x0000000a04047981 */ /* 0x000ea2000c1e1900 */
[----:B------:R-:W-:-:S04]  /*0370*/  IMAD R3, R3, 0x104, R0 ;  /* 0x0000010403037824 */ /* 0x000fc800078e0200 */
[----:B------:R-:W-:-:S05]  /*0380*/  IMAD R3, R6, 0x4, R3 ;  /* 0x0000000406037824 */ /* 0x000fca00078e0203 */
[----:B--2---:R1:W-:Y:S02]  /*0390*/  STS [R3], R4 ;  /* 0x0000000403007388 */ /* 0x0043e40000000800 */
.L_x_3:
[----:B------:R-:W-:Y:S05]  /*03a0*/  BSYNC.RECONVERGENT B1 ;  /* 0x0000000000017941 */ /* 0x000fea0003800200 */
.L_x_2:
[----:B------:R-:W-:Y:S05]  /*03b0*/  @P1 BRA `(.L_x_1) ;  /* 0x0000002000c81947 */ /* 0x000fea0003800000 */
[C---:B-1----:R-:W-:Y:S01]  /*03c0*/  IADD3 R3, PT, PT, R247.reuse, 0x20, RZ ;  /* 0x00000020f7037810 */ /* 0x042fe20007ffe0ff */
[----:B------:R-:W-:Y:S01]  /*03d0*/  BSSY.RECONVERGENT B1, `(.L_x_4) ;  /* 0x0000011000017945 */ /* 0x000fe20003800200 */
[----:B------:R-:W-:Y:S02]  /*03e0*/  ISETP.GT.U32.AND P1, PT, R247, 0x1cf, PT ;  /* 0x000001cff700780c */ /* 0x000fe40003f24070 */
[----:B------:R-:W-:Y:S02]  /*03f0*/  LOP3.LUT R6, R3, 0x3f, RZ, 0xc0, !PT ;  /* 0x0000003f03067812 */ /* 0x000fe400078ec0ff */
[----:B------:R-:W-:Y:S02]  /*0400*/  SHF.R.U32.HI R3, RZ, 0x6, R3 ;  /* 0x00000006ff037819 */ /* 0x000fe40000011603 */
[----:B------:R-:W-:-:S13]  /*0410*/  ISETP.GE.AND P0, PT, R6, R19, PT ;  /* 0x000000130600720c */ /* 0x000fda0003f06270 */
[----:B0-----:R-:W-:-:S05]  /*0420*/  @P0 IMAD R5, R3, 0x104, R0 ;  /* 0x0000010403050824 */ /* 0x001fca00078e0200 */
        /* <DEDUP_REMOVED lines=8> */
[----:B------:R-:W-:-:S05]  /*04b0*/  IMAD R3, R3, 0x104, R0 ;  /* 0x0000010403037824 */ /* 0x000fca00078e0200 */
[----:B------:R-:W-:-:S05]  /*04c0*/  LEA R3, R6, R3, 0x2 ;  /* 0x0000000306037211 */ /* 0x000fca00078e10ff */
[----:B--2---:R1:W-:Y:S02]  /*04d0*/  STS [R3], R4 ;  /* 0x0000000403007388 */ /* 0x0043e40000000800 */
.L_x_5:
[----:B------:R-:W-:Y:S05]  /*04e0*/  BSYNC.RECONVERGENT B1 ;  /* 0x0000000000017941 */ /* 0x000fea0003800200 */
.L_x_4:
        /* <DEDUP_REMOVED lines=11> */
[----:B------:R-:W1:Y:S01]  /*05a0*/  LDC.64 R6, c[0x0][0x380] ;  /* 0x0000e000ff067b82 */ /* 0x000e620000000a00 */
[----:B------:R-:W-:-:S05]  /*05b0*/  IADD3 R10, PT, PT, R243, R8, RZ ;  /* 0x00000008f30a7210 */ /* 0x000fca0007ffe0ff */
[----:B0-----:R-:W-:-:S04]  /*05c0*/  IMAD R5, R3, R19, R10 ;  /* 0x0000001303057224 */ /* 0x001fc800078e020a */
[----:B-1----:R-:W-:-:S06]  /*05d0*/  IMAD.WIDE R6, R5, 0x4, R6 ;  /* 0x0000000405067825 */ /* 0x002fcc00078e0206 */
[----:B------:R-:W2:Y:S01]  /*05e0*/  LDG.E R6, desc[UR10][R6.64] ;  /* 0x0000000a06067981 */ /* 0x000ea2000c1e1900 */
[----:B------:R-:W-:-:S05]  /*05f0*/  IMAD R3, R3, 0x104, R0 ;  /* 0x0000010403037824 */ /* 0x000fca00078e0200 */
[----:B------:R-:W-:-:S05]  /*0600*/  LEA R3, R8, R3, 0x2 ;  /* 0x0000000308037211 */ /* 0x000fca00078e10ff */
[----:B--2---:R1:W-:Y:S02]  /*0610*/  STS [R3], R6 ;  /* 0x0000000603007388 */ /* 0x0043e40000000800 */
.L_x_7:
[----:B------:R-:W-:Y:S05]  /*0620*/  BSYNC.RECONVERGENT B1 ;  /* 0x0000000000017941 */ /* 0x000fea0003800200 */
.L_x_6:
[----:B------:R-:W-:Y:S05]  /*0630*/  @P1 BRA `(.L_x_1) ;  /* 0x0000002000281947 */ /* 0x000fea0003800000 */
[----:B------:R-:W-:Y:S01]  /*0640*/  ISETP.GE.AND P0, PT, R2, R19, PT ;  /* 0x000000130200720c */ /* 0x000fe20003f06270 */
[----:B------:R-:W-:Y:S01]  /*0650*/  BSSY.RECONVERGENT B1, `(.L_x_8) ;  /* 0x0000010000017945 */ /* 0x000fe20003800200 */
[C---:B-1----:R-:W-:Y:S02]  /*0660*/  IADD3 R3, PT, PT, R247.reuse, 0x40, RZ ;  /* 0x00000040f7037810 */ /* 0x042fe40007ffe0ff */
[----:B------:R-:W-:Y:S02]  /*0670*/  ISETP.GT.U32.AND P1, PT, R247, 0x1af, PT ;  /* 0x000001aff700780c */ /* 0x000fe40003f24070 */
[----:B------:R-:W-:-:S07]  /*0680*/  SHF.R.U32.HI R3, RZ, 0x6, R3 ;  /* 0x00000006ff037819 */ /* 0x000fce0000011603 */
[----:B0-----:R-:W-:-:S04]  /*0690*/  @P0 IMAD R5, R3, 0x104, R0 ;  /* 0x0000010403050824 */ /* 0x001fc800078e0200 */
[----:B------:R-:W-:-:S05]  /*06a0*/  @P0 IMAD R5, R2, 0x4, R5 ;  /* 0x0000000402050824 */ /* 0x000fca00078e0205 */
        /* <DEDUP_REMOVED lines=10> */
.L_x_9:
[----:B------:R-:W-:Y:S05]  /*0750*/  BSYNC.RECONVERGENT B1 ;  /* 0x0000000000017941 */ /* 0x000fea0003800200 */
.L_x_8:
        /* <DEDUP_REMOVED lines=19> */
.L_x_11:
[----:B------:R-:W-:Y:S05]  /*0890*/  BSYNC.RECONVERGENT B1 ;  /* 0x0000000000017941 */ /* 0x000fea0003800200 */
.L_x_10:
        /* <DEDUP_REMOVED lines=16> */
[----:B------:R-:W-:-:S04]  /*09a0*/  IMAD R3, R3, 0x104, R0 ;  /* 0x0000010403037824 */ /* 0x000fc800078e0200 */
[----:B------:R-:W-:-:S05]  /*09b0*/  IMAD R3, R8, 0x4, R3 ;  /* 0x0000000408037824 */ /* 0x000fca00078e0203 */
[----:B--2---:R1:W-:Y:S02]  /*09c0*/  STS [R3], R6 ;  /* 0x0000000603007388 */ /* 0x0043e40000000800 */
.L_x_13:
[----:B------:R-:W-:Y:S05]  /*09d0*/  BSYNC.RECONVERGENT B1 ;  /* 0x0000000000017941 */ /* 0x000fea0003800200 */
.L_x_12:
        /* <DEDUP_REMOVED lines=19> */
.L_x_15:
[----:B------:R-:W-:Y:S05]  /*0b10*/  BSYNC.RECONVERGENT B1 ;  /* 0x0000000000017941 */ /* 0x000fea0003800200 */
.L_x_14:
[----:B------:R-:W-:Y:S05]  /*0b20*/  @P2 BRA `(.L_x_1) ;  /* 0x0000001800ec2947 */ /* 0x000fea0003800000 */
[C---:B-1----:R-:W-:Y:S01]  /*0b30*/  IADD3 R3, PT, PT, R247.reuse, 0x80, RZ ;  /* 0x00000080f7037810 */ /* 0x042fe20007ffe0ff */
[----:B------:R-:W-:Y:S01]  /*0b40*/  BSSY.RECONVERGENT B1, `(.L_x_16) ;  /* 0x000000f000017945 */ /* 0x000fe20003800200 */
[----:B------:R-:W-:Y:S02]  /*0b50*/  ISETP.GT.U32.AND P1, PT, R247, 0x16f, PT ;  /* 0x0000016ff700780c */ /* 0x000fe40003f24070 */
[----:B------:R-:W-:-:S05]  /*0b60*/  SHF.R.U32.HI R3, RZ, 0x6, R3 ;  /* 0x00000006ff037819 */ /* 0x000fca0000011603 */
        /* <DEDUP_REMOVED lines=12> */
.L_x_17:
[----:B------:R-:W-:Y:S05]  /*0c30*/  BSYNC.RECONVERGENT B1 ;  /* 0x0000000000017941 */ /* 0x000fea0003800200 */
.L_x_16:
[----:B------:R-:W-:Y:S05]  /*0c40*/  @P1 BRA `(.L_x_1) ;  /* 0x0000001800a41947 */ /* 0x000fea0003800000 */
[C---:B-1----:R-:W-:Y:S01]  /*0c50*/  IADD3 R3, PT, PT, R247.reuse, 0x90, RZ ;  /* 0x00000090f7037810 */ /* 0x042fe20007ffe0ff */
[----:B------:R-:W-:Y:S01]  /*0c60*/  BSSY.RECONVERGENT B1, `(.L_x_18) ;  /* 0x0000011000017945 */ /* 0x000fe20003800200 */
[----:B------:R-:W-:Y:S02]  /*0c70*/  ISETP.GT.U32.AND P2, PT, R247, 0x15f, PT ;  /* 0x0000015ff700780c */ /* 0x000fe40003f44070 */
[----:B------:R-:W-:Y:S02]  /*0c80*/  LOP3.LUT R8, R3, 0x3f, RZ, 0xc0, !PT ;  /* 0x0000003f03087812 */ /* 0x000fe400078ec0ff */
[----:B------:R-:W-:Y:S02]  /*0c90*/  SHF.R.U32.HI R3, RZ, 0x6, R3 ;  /* 0x00000006ff037819 */ /* 0x000fe40000011603 */
[----:B------:R-:W-:-:S13]  /*0ca0*/  ISETP.GE.AND P1, PT, R8, R19, PT ;  /* 0x000000130800720c */ /* 0x000fda0003f26270 */
        /* <DEDUP_REMOVED lines=12> */
.L_x_19:
[----:B------:R-:W-:Y:S05]  /*0d70*/  BSYNC.RECONVERGENT B1 ;  /* 0x0000000000017941 */ /* 0x000fea0003800200 */
.L_x_18:
        /* <DEDUP_REMOVED lines=19> */
.L_x_21:
[----:B------:R-:W-:Y:S05]  /*0eb0*/  BSYNC.RECONVERGENT B1 ;  /* 0x0000000000017941 */ /* 0x000fea0003800200 */
.L_x_20:
        /* <DEDUP_REMOVED lines=19> */
.L_x_23:
[----:B------:R-:W-:Y:S05]  /*0ff0*/  BSYNC.RECONVERGENT B1 ;  /* 0x0000000000017941 */ /* 0x000fea0003800200 */
.L_x_22:
        /* <DEDUP_REMOVED lines=17> */
.L_x_25:
[----:B------:R-:W-:Y:S05]  /*1110*/  BSYNC.RECONVERGENT B1 ;  /* 0x0000000000017941 */ /* 0x000fea0003800200 */
.L_x_24:
        /* <DEDUP_REMOVED lines=19> */
.L_x_27:
[----:B------:R-:W-:Y:S05]  /*1250*/  BSYNC.RECONVERGENT B1 ;  /* 0x0000000000017941 */ /* 0x000fea0003800200 */
.L_x_26:
        /* <DEDUP_REMOVED lines=19> */
.L_x_29:
[----:B------:R-:W-:Y:S05]  /*1390*/  BSYNC.RECONVERGENT B1 ;  /* 0x0000000000017941 */ /* 0x000fea0003800200 */
.L_x_28:
        /* <DEDUP_REMOVED lines=19> */
.L_x_31:
[----:B------:R-:W-:Y:S05]  /*14d0*/  BSYNC.RECONVERGENT B1 ;  /* 0x0000000000017941 */ /* 0x000fea0003800200 */
.L_x_30:
        /* <DEDUP_REMOVED lines=17> */
.L_x_33:
[----:B------:R-:W-:Y:S05]  /*15f0*/  BSYNC.RECONVERGENT B1 ;  /* 0x0000000000017941 */ /* 0x000fea0003800200 */
.L_x_32:
        /* <DEDUP_REMOVED lines=19> */
.L_x_35:
[----:B------:R-:W-:Y:S05]  /*1730*/  BSYNC.RECONVERGENT B1 ;  /* 0x0000000000017941 */ /* 0x000fea0003800200 */
.L_x_34:
        /* <DEDUP_REMOVED lines=19> */
.L_x_37:
[----:B------:R-:W-:Y:S05]  /*1870*/  BSYNC.RECONVERGENT B1 ;  /* 0x0000000000017941 */ /* 0x000fea0003800200 */
.L_x_36:
        /* <DEDUP_REMOVED lines=19> */
.L_x_39:
[----:B------:R-:W-:Y:S05]  /*19b0*/  BSYNC.RECONVERGENT B1 ;  /* 0x0000000000017941 */ /* 0x000fea0003800200 */
.L_x_38:
        /* <DEDUP_REMOVED lines=17> */
.L_x_41:
[----:B------:R-:W-:Y:S05]  /*1ad0*/  BSYNC.RECONVERGENT B1 ;  /* 0x0000000000017941 */ /* 0x000fea0003800200 */
.L_x_40:
        /* <DEDUP_REMOVED lines=19> */
.L_x_43:
[----:B------:R-:W-:Y:S05]  /*1c10*/  BSYNC.RECONVERGENT B1 ;  /* 0x0000000000017941 */ /* 0x000fea0003800200 */
.L_x_42:
        /* <DEDUP_REMOVED lines=19> */
.L_x_45:
[----:B------:R-:W-:Y:S05]  /*1d50*/  BSYNC.RECONVERGENT B1 ;  /* 0x0000000000017941 */ /* 0x000fea0003800200 */
.L_x_44:
        /* <DEDUP_REMOVED lines=19> */
.L_x_47:
[----:B------:R-:W-:Y:S05]  /*1e90*/  BSYNC.RECONVERGENT B1 ;  /* 0x0000000000017941 */ /* 0x000fea0003800200 */
.L_x_46:
[----:B------:R-:W-:Y:S05]  /*1ea0*/  @P2 BRA `(.L_x_1) ;  /* 0x00000008000c2947 */ /* 0x000fea0003800000 */
[C---:B-1----:R-:W-:Y:S01]  /*1eb0*/  IADD3 R3, PT, PT, R247.reuse, 0x180, RZ ;  /* 0x00000180f7037810 */ /* 0x042fe20007ffe0ff */
[----:B------:R-:W-:Y:S01]  /*1ec0*/  BSSY.RECONVERGENT B1, `(.L_x_48) ;  /* 0x000000f000017945 */ /* 0x000fe20003800200 */
[----:B------:R-:W-:Y:S02]  /*1ed0*/  ISETP.GT.U32.AND P1, PT, R247, 0x6f, PT ;  /* 0x0000006ff700780c */ /* 0x000fe40003f24070 */
[----:B------:R-:W-:-:S05]  /*1ee0*/  SHF.R.U32.HI R3, RZ, 0x6, R3 ;  /* 0x00000006ff037819 */ /* 0x000fca0000011603 */
        /* <DEDUP_REMOVED lines=12> */
.L_x_49:
[----:B------:R-:W-:Y:S05]  /*1fb0*/  BSYNC.RECONVERGENT B1 ;  /* 0x0000000000017941 */ /* 0x000fea0003800200 */
.L_x_48:
[----:B------:R-:W-:Y:S05]  /*1fc0*/  @P1 BRA `(.L_x_1) ;  /* 0x0000000400c41947 */ /* 0x000fea0003800000 */
[C---:B------:R-:W-:Y:S01]  /*1fd0*/  IADD3 R2, PT, PT, R247.reuse, 0x190, RZ ;  /* 0x00000190f7027810 */ /* 0x040fe20007ffe0ff */
[----:B------:R-:W-:Y:S01]  /*1fe0*/  BSSY.RECONVERGENT B1, `(.L_x_50) ;  /* 0x0000011000017945 */ /* 0x000fe20003800200 */
[----:B------:R-:W-:Y:S02]  /*1ff0*/  ISETP.GT.U32.AND P1, PT, R247, 0x5f, PT ;  /* 0x0000005ff700780c */ /* 0x000fe40003f24070 */
[----:B-1----:R-:W-:Y:S02]  /*2000*/  LOP3.LUT R6, R2, 0x3f, RZ, 0xc0, !PT ;  /* 0x0000003f02067812 */ /* 0x002fe400078ec0ff */
[----:B0-----:R-:W-:Y:S02]  /*2010*/  SHF.R.U32.HI R5, RZ, 0x6, R2 ;  /* 0x00000006ff057819 */ /* 0x001fe40000011602 */
        /* <DEDUP_REMOVED lines=13> */
.L_x_51:
[----:B------:R-:W-:Y:S05]  /*20f0*/  BSYNC.RECONVERGENT B1 ;  /* 0x0000000000017941 */ /* 0x000fea0003800200 */
.L_x_50:
        /* <DEDUP_REMOVED lines=19> */
.L_x_53:
[----:B------:R-:W-:Y:S05]  /*2230*/  BSYNC.RECONVERGENT B1 ;  /* 0x0000000000017941 */ /* 0x000fea0003800200 */
.L_x_52:
        /* <DEDUP_REMOVED lines=19> */
.L_x_55:
[----:B------:R-:W-:Y:S05]  /*2370*/  BSYNC.RECONVERGENT B1 ;  /* 0x0000000000017941 */ /* 0x000fea0003800200 */
.L_x_54:
[----:B------:R-:W-:Y:S05]  /*2380*/  @P1 BRA `(.L_x_1) ;  /* 0x0000000000d41947 */ /* 0x000fea0003800000 */
[C---:B------:R-:W-:Y:S01]  /*2390*/  ISETP.GE.AND P0, PT, R247.reuse, R19, PT ;  /* 0x00000013f700720c */ /* 0x040fe20003f06270 */
[----:B------:R-:W2:Y:S01]  /*23a0*/  LDC.64 R8, c[0x0][0x380] ;  /* 0x0000e000ff087b82 */ /* 0x000ea20000000a00 */
[C---:B-1----:R-:W-:Y:S01]  /*23b0*/  LEA R5, R247.reuse, R0, 0x2 ;  /* 0x00000000f7057211 */ /* 0x042fe200078e10ff */
[----:B------:R-:W-:Y:S01]  /*23c0*/  BSSY.RECONVERGENT B1, `(.L_x_56) ;  /* 0x0000009000017945 */ /* 0x000fe20003800200 */
[C---:B------:R-:W-:Y:S02]  /*23d0*/  IADD3 R2, PT, PT, R247.reuse, R243, RZ ;  /* 0x000000f3f7027210 */ /* 0x040fe40007ffe0ff */
[----:B------:R-:W-:-:S03]  /*23e0*/  ISETP.GT.U32.AND P1, PT, R247, 0x2f, PT ;  /* 0x0000002ff700780c */ /* 0x000fc60003f24070 */
[----:B0-----:R-:W-:-:S04]  /*23f0*/  IMAD R3, R19, 0x7, R2 ;  /* 0x0000000713037824 */ /* 0x001fc800078e0202 */
[----:B------:R0:W-:Y:S01]  /*2400*/  @P0 STS [R5+0x71c], RZ ;  /* 0x00071cff05000388 */ /* 0x0001e20000000800 */
[----:B--2---:R-:W-:Y:S01]  /*2410*/  IMAD.WIDE R2, R3, 0x4, R8 ;  /* 0x0000000403027825 */ /* 0x004fe200078e0208 */
[----:B0-----:R-:W-:Y:S06]  /*2420*/  @P0 BRA `(.L_x_57) ;  /* 0x0000000000080947 */ /* 0x001fec0003800000 */
[----:B------:R-:W2:Y:S04]  /*2430*/  LDG.E R6, desc[UR10][R2.64] ;  /* 0x0000000a02067981 */ /* 0x000ea8000c1e1900 */
[----:B--2---:R0:W-:Y:S02]  /*2440*/  STS [R5+0x71c], R6 ;  /* 0x00071c0605007388 */ /* 0x0041e40000000800 */
.L_x_57:
[----:B------:R-:W-:Y:S05]  /*2450*/  BSYNC.RECONVERGENT B1 ;  /* 0x0000000000017941 */ /* 0x000fea0003800200 */
.L_x_56:
[----:B------:R-:W-:Y:S05]  /*2460*/  @P1 BRA `(.L_x_1) ;  /* 0x00000000009c1947 */ /* 0x000fea0003800000 */
[C---:B0-----:R-:W-:Y:S01]  /*2470*/  IADD3 R6, PT, PT, R247.reuse, 0x1d0, RZ ;  /* 0x000001d0f7067810 */ /* 0x041fe20007ffe0ff */
        /* <DEDUP_REMOVED lines=9> */
[----:B------:R-:W-:-:S05]  /*2510*/  IADD3 R6, PT, PT, R243, R10, RZ ;  /* 0x0000000af3067210 */ /* 0x000fca0007ffe0ff */
[----:B0-----:R-:W-:-:S04]  /*2520*/  IMAD R7, R11, R19, R6 ;  /* 0x000000130b077224 */ /* 0x001fc800078e0206 */
[----:B------:R-:W-:-:S06]  /*2530*/  IMAD.WIDE R6, R7, 0x4, R8 ;  /* 0x0000000407067825 */ /* 0x000fcc00078e0208 */
[----:B------:R-:W2:Y:S01]  /*2540*/  LDG.E R6, desc[UR10][R6.64] ;  /* 0x0000000a06067981 */ /* 0x000ea2000c1e1900 */
[----:B------:R-:W-:-:S04]  /*2550*/  IMAD R11, R11, 0x104, R0 ;  /* 0x000001040b0b7824 */ /* 0x000fc800078e0200 */
[----:B------:R-:W-:-:S05]  /*2560*/  IMAD R11, R10, 0x4, R11 ;  /* 0x000000040a0b7824 */ /* 0x000fca00078e020b */
[----:B--2---:R1:W-:Y:S02]  /*2570*/  STS [R11], R6 ;  /* 0x000000060b007388 */ /* 0x0043e40000000800 */
.L_x_59:
[----:B------:R-:W-:Y:S05]  /*2580*/  BSYNC.RECONVERGENT B1 ;  /* 0x0000000000017941 */ /* 0x000fea0003800200 */
.L_x_58:
[----:B------:R-:W-:Y:S05]  /*2590*/  @P1 BRA `(.L_x_1) ;  /* 0x0000000000501947 */ /* 0x000fea0003800000 */
[C---:B------:R-:W-:Y:S01]  /*25a0*/  LOP3.LUT R10, R247.reuse, 0x20, RZ, 0x3c, !PT ;  /* 0x00000020f70a7812 */ /* 0x040fe200078e3cff */
[----:B------:R-:W-:Y:S01]  /*25b0*/  BSSY.RECONVERGENT B1, `(.L_x_60) ;  /* 0x000000c000017945 */ /* 0x000fe20003800200 */
[----:B------:R-:W-:Y:S02]  /*25c0*/  ISETP.GT.U32.AND P1, PT, R247, 0xf, PT ;  /* 0x0000000ff700780c */ /* 0x000fe40003f24070 */
[----:B------:R-:W-:-:S13]  /*25d0*/  ISETP.GE.AND P0, PT, R10, R19, PT ;  /* 0x000000130a00720c */ /* 0x000fda0003f06270 */
[----:B-1----:R-:W-:-:S05]  /*25e0*/  @P0 LEA R6, R10, R0, 0x2 ;  /* 0x000000000a060211 */ /* 0x002fca00078e10ff */
[----:B------:R1:W-:Y:S01]  /*25f0*/  @P0 STS [R6+0x71c], RZ ;  /* 0x00071cff06000388 */ /* 0x0003e20000000800 */
[----:B------:R-:W-:Y:S05]  /*2600*/  @P0 BRA `(.L_x_61) ;  /* 0x0000000000180947 */ /* 0x000fea0003800000 */
[----:B-1----:R-:W-:-:S05]  /*2610*/  IADD3 R6, PT, PT, R243, R10, RZ ;  /* 0x0000000af3067210 */ /* 0x002fca0007ffe0ff */
[----:B0-----:R-:W-:-:S04]  /*2620*/  IMAD R7, R19, 0x7, R6 ;  /* 0x0000000713077824 */ /* 0x001fc800078e0206 */
[----:B------:R-:W-:-:S06]  /*2630*/  IMAD.WIDE R6, R7, 0x4, R8 ;  /* 0x0000000407067825 */ /* 0x000fcc00078e0208 */
[----:B------:R-:W2:Y:S01]  /*2640*/  LDG.E R6, desc[UR10][R6.64] ;  /* 0x0000000a06067981 */ /* 0x000ea2000c1e1900 */
[----:B------:R-:W-:-:S05]  /*2650*/  LEA R9, R10, R0, 0x2 ;  /* 0x000000000a097211 */ /* 0x000fca00078e10ff */
[----:B--2---:R2:W-:Y:S02]  /*2660*/  STS [R9+0x71c], R6 ;  /* 0x00071c0609007388 */ /* 0x0045e40000000800 */
.L_x_61:
[----:B------:R-:W-:Y:S05]  /*2670*/  BSYNC.RECONVERGENT B1 ;  /* 0x0000000000017941 */ /* 0x000fea0003800200 */
.L_x_60:
[----:B------:R-:W-:Y:S05]  /*2680*/  @P1 BRA `(.L_x_1) ;  /* 0x0000000000141947 */ /* 0x000fea0003800000 */
[----:B------:R-:W-:-:S13]  /*2690*/  ISETP.GE.AND P0, PT, R4, R19, PT ;  /* 0x000000130400720c */ /* 0x000fda0003f06270 */
[----:B------:R3:W-:Y:S01]  /*26a0*/  @P0 STS [R5+0x7dc], RZ ;  /* 0x0007dcff05000388 */ /* 0x0007e20000000800 */
[----:B------:R-:W-:Y:S05]  /*26b0*/  @P0 BRA `(.L_x_1) ;  /* 0x0000000000080947 */ /* 0x000fea0003800000 */
[----:B------:R-:W4:Y:S04]  /*26c0*/  LDG.E R2, desc[UR10][R2.64+0xc0] ;  /* 0x0000c00a02027981 */ /* 0x000f28000c1e1900 */
[----:B----4-:R4:W-:Y:S02]  /*26d0*/  STS [R5+0x7dc], R2 ;  /* 0x0007dc0205007388 */ /* 0x0109e40000000800 */
.L_x_1:
[----:B------:R-:W-:Y:S05]  /*26e0*/  BSYNC.RECONVERGENT B0 ;  /* 0x0000000000007941 */ /* 0x000fea0003800200 */
.L_x_0:
[----:B------:R-:W-:Y:S01]  /*26f0*/  ISETP.GE.AND P0, PT, R249, 0x1, PT ;  /* 0x00000001f900780c */ /* 0x000fe20003f06270 */
[----:B------:R-:W-:Y:S01]  /*2700*/  BAR.SYNC.DEFER_BLOCKING 0x0 ;  /* 0x0000000000007b1d */ /* 0x000fe20000010000 */
[----:B------:R-:W-:Y:S01]  /*2710*/  HFMA2 R246, -RZ, RZ, 0, 0 ;  /* 0x00000000fff67431 */ /* 0x000fe200000001ff */
[----:B------:R-:W-:Y:S01]  /*2720*/  CS2R R240, SRZ ;  /* 0x0000000000f07805 */ /* 0x000fe2000001ff00 */
[----:B------:R-:W-:Y:S01]  /*2730*/  HFMA2 R242, -RZ, RZ, 0, 0 ;  /* 0x00000000fff27431 */ /* 0x000fe200000001ff */
[----:B------:R-:W-:Y:S01]  /*2740*/  MOV R244, RZ ;  /* 0x000000ff00f47202 */ /* 0x000fe20000000f00 */
[----:B------:R-:W-:Y:S01]  /*2750*/  HFMA2 R133, -RZ, RZ, 0, 0 ;  /* 0x00000000ff857431 */ /* 0x000fe200000001ff */
[----:B------:R-:W-:Y:S01]  /*2760*/  CS2R R238, SRZ ;  /* 0x0000000000ee7805 */ /* 0x000fe2000001ff00 */
[----:B------:R-:W-:Y:S01]  /*2770*/  HFMA2 R18, -RZ, RZ, 0, 0 ;  /* 0x00000000ff127431 */ /* 0x000fe200000001ff */
[----:B------:R-:W-:Y:S02]  /*2780*/  CS2R R236, SRZ ;  /* 0x0000000000ec7805 */ /* 0x000fe4000001ff00 */
[----:B------:R-:W-:-:S02]  /*2790*/  CS2R R234, SRZ ;  /* 0x0000000000ea7805 */ /* 0x000fc4000001ff00 */
[----:B------:R-:W-:Y:S02]  /*27a0*/  CS2R R232, SRZ ;  /* 0x0000000000e87805 */ /* 0x000fe4000001ff00 */
[----:B------:R-:W-:Y:S02]  /*27b0*/  CS2R R230, SRZ ;  /* 0x0000000000e67805 */ /* 0x000fe4000001ff00 */
[----:B------:R-:W-:Y:S02]  /*27c0*/  CS2R R228, SRZ ;  /* 0x0000000000e47805 */ /* 0x000fe4000001ff00 */
[----:B------:R-:W-:Y:S02]  /*27d0*/  CS2R R226, SRZ ;  /* 0x0000000000e27805 */ /* 0x000fe4000001ff00 */
        /* <DEDUP_REMOVED lines=45> */
[----:B------:R-:W-:Y:S01]  /*2ab0*/  MOV R135, RZ ;  /* 0x000000ff00877202 */ /* 0x000fe20000000f00 */
[----:B------:R-:W-:Y:S01]  /*2ac0*/  IMAD.MOV.U32 R0, RZ, RZ, RZ ;  /* 0x000000ffff007224 */ /* 0x000fe200078e00ff */
[----:B------:R-:W-:Y:S02]  /*2ad0*/  MOV R131, RZ ;  /* 0x000000ff00837202 */ /* 0x000fe40000000f00 */
[----:B01--4-:R-:W-:Y:S02]  /*2ae0*/  CS2R R2, SRZ ;  /* 0x0000000000027805 */ /* 0x013fe4000001ff00 */
[----:B---3--:R-:W-:Y:S02]  /*2af0*/  CS2R R4, SRZ ;  /* 0x0000000000047805 */ /* 0x008fe4000001ff00 */
[----:B--2---:R-:W-:-:S02]  /*2b00*/  CS2R R6, SRZ ;  /* 0x0000000000067805 */ /* 0x004fc4000001ff00 */
[----:B------:R-:W-:Y:S02]  /*2b10*/  CS2R R8, SRZ ;  /* 0x0000000000087805 */ /* 0x000fe4000001ff00 */
[----:B------:R-:W-:Y:S02]  /*2b20*/  CS2R R10, SRZ ;  /* 0x00000000000a7805 */ /* 0x000fe4000001ff00 */
[----:B------:R-:W-:Y:S02]  /*2b30*/  CS2R R12, SRZ ;  /* 0x00000000000c7805 */ /* 0x000fe4000001ff00 */
[----:B------:R-:W-:Y:S02]  /*2b40*/  CS2R R14, SRZ ;  /* 0x00000000000e7805 */ /* 0x000fe4000001ff00 */
[----:B------:R-:W-:Y:S01]  /*2b50*/  CS2R R16, SRZ ;  /* 0x0000000000107805 */ /* 0x000fe2000001ff00 */
[----:B------:R-:W-:Y:S06]  /*2b60*/  @!P0 BRA `(.L_x_62) ;  /* 0x0000006c00488947 */ /* 0x000fec0003800000 */
[----:B------:R-:W0:Y:S01]  /*2b70*/  S2UR UR8, SR_CgaCtaId ;  /* 0x00000000000879c3 */ /* 0x000e220000008800 */
[----:B------:R-:W-:Y:S01]  /*2b80*/  UMOV UR7, 0x400 ;  /* 0x0000040000077882 */ /* 0x000fe20000000000 */
[C---:B------:R-:W-:Y:S01]  /*2b90*/  IADD3 R61, PT, PT, R247.reuse, 0x10, RZ ;  /* 0x00000010f73d7810 */ /* 0x040fe20007ffe0ff */
[----:B------:R-:W-:Y:S01]  /*2ba0*/  UIADD3 UR5, UPT, UPT, UR7, 0x820, URZ ;  /* 0x0000082007057890 */ /* 0x000fe2000fffe0ff */
[C---:B------:R-:W-:Y:S01]  /*2bb0*/  IADD3 R86, PT, PT, R247.reuse, 0x20, RZ ;  /* 0x00000020f7567810 */ /* 0x040fe20007ffe0ff */
[C---:B------:R-:W-:Y:S01]  /*2bc0*/  VIADD R63, R247.reuse, 0x30 ;  /* 0x00000030f73f7836 */ /* 0x040fe20000000000 */
[----:B------:R-:W-:Y:S01]  /*2bd0*/  I2FP.F32.S32 R60, R19 ;  /* 0x00000013003c7245 */ /* 0x000fe20000201400 */
[----:B------:R-:W-:Y:S01]  /*2be0*/  VIADD R58, R247, 0x180 ;  /* 0x00000180f73a7836 */ /* 0x000fe20000000000 */
[----:B------:R-:W-:Y:S01]  /*2bf0*/  SHF.R.U32.HI R25, RZ, 0x6, R61 ;  /* 0x00000006ff197819 */ /* 0x000fe2000001163d */
[----:B------:R-:W-:Y:S01]  /*2c00*/  UIADD3 UR6, UPT, UPT, UR7, 0x1040, URZ ;  /* 0x0000104007067890 */ /* 0x000fe2000fffe0ff */
[----:B------:R-:W-:Y:S01]  /*2c10*/  SHF.L.U32 R20, R61, 0x2, RZ ;  /* 0x000000023d147819 */ /* 0x000fe200000006ff */
[----:B------:R-:W-:Y:S01]  /*2c20*/  UIADD3 UR7, UPT, UPT, UR7, 0x1840, URZ ;  /* 0x0000184007077890 */ /* 0x000fe2000fffe0ff */
[----:B------:R-:W-:-:S02]  /*2c30*/  SHF.R.U32.HI R19, RZ, 0x6, R86 ;  /* 0x00000006ff137819 */ /* 0x000fc40000011656 */
[----:B------:R-:W-:Y:S02]  /*2c40*/  SHF.L.U32 R23, R86, 0x2, RZ ;  /* 0x0000000256177819 */ /* 0x000fe400000006ff */
[----:B------:R-:W-:Y:S02]  /*2c50*/  LOP3.LUT R21, R20, 0xfc, RZ, 0xc0, !PT ;  /* 0x000000fc14157812 */ /* 0x000fe400078ec0ff */
[----:B------:R-:W-:Y:S02]  /*2c60*/  LOP3.LUT R23, R23, 0xfc, RZ, 0xc0, !PT ;  /* 0x000000fc17177812 */ /* 0x000fe400078ec0ff */
[----:B------:R-:W-:Y:S02]  /*2c70*/  IADD3 R24, PT, PT, R60, -0xd000000, RZ ;  /* 0xf30000003c187810 */ /* 0x000fe40007ffe0ff */
[C---:B------:R-:W-:Y:S01]  /*2c80*/  IADD3 R87, PT, PT, R247.reuse, 0x50, RZ ;  /* 0x00000050f7577810 */ /* 0x040fe20007ffe0ff */
[----:B0-----:R-:W-:Y:S01]  /*2c90*/  ULEA UR5, UR8, UR5, 0x18 ;  /* 0x0000000508057291 */ /* 0x001fe2000f8ec0ff */
[C---:B------:R-:W-:Y:S01]  /*2ca0*/  IADD3 R88, PT, PT, R247.reuse, 0x70, RZ ;  /* 0x00000070f7587810 */ /* 0x040fe20007ffe0ff */
[----:B------:R-:W-:Y:S01]  /*2cb0*/  ULEA UR7, UR8, UR7, 0x18 ;  /* 0x0000000708077291 */ /* 0x000fe2000f8ec0ff */
[----:B------:R-:W-:Y:S01]  /*2cc0*/  IADD3 R62, PT, PT, R247, 0x60, RZ ;  /* 0x00000060f73e7810 */ /* 0x000fe20007ffe0ff */
[----:B------:R-:W-:Y:S01]  /*2cd0*/  ULEA UR6, UR8, UR6, 0x18 ;  /* 0x0000000608067291 */ /* 0x000fe2000f8ec0ff */
[----:B------:R-:W-:-:S02]  /*2ce0*/  SHF.R.U32.HI R31, RZ, 0x6, R63 ;  /* 0x00000006ff1f7819 */ /* 0x000fc4000001163f */
[----:B------:R-:W-:Y:S02]  /*2cf0*/  MOV R64, UR5 ;  /* 0x0000000500407c02 */ /* 0x000fe40008000f00 */
[----:B------:R-:W-:Y:S02]  /*2d00*/  ISETP.GT.U32.AND P0, PT, R24, 0x727fffff, PT ;  /* 0x727fffff1800780c */ /* 0x000fe40003f04070 */
[----:B------:R-:W-:Y:S01]  /*2d10*/  SHF.L.U32 R27, R87, 0x2, RZ ;  /* 0x00000002571b7819 */ /* 0x000fe200000006ff */
[--C-:B------:R-:W-:Y:S01]  /*2d20*/  IMAD R20, R25, 0x104, R64.reuse ;  /* 0x0000010419147824 */ /* 0x100fe200078e0240 */
[----:B------:R-:W-:Y:S01]  /*2d30*/  SHF.L.U32 R25, R63, 0x2, RZ ;  /* 0x000000023f197819 */ /* 0x000fe200000006ff */
[----:B------:R-:W-:Y:S01]  /*2d40*/  IMAD R22, R19, 0x104, R64 ;  /* 0x0000010413167824 */ /* 0x000fe200078e0240 */
[----:B------:R-:W-:Y:S02]  /*2d50*/  SHF.R.U32.HI R24, RZ, 0x6, R88 ;  /* 0x00000006ff187819 */ /* 0x000fe40000011658 */
[----:B------:R-:W-:-:S02]  /*2d60*/  IADD3 R20, PT, PT, R20, R21, RZ ;  /* 0x0000001514147210 */ /* 0x000fc40007ffe0ff */
[----:B------:R-:W-:Y:S02]  /*2d70*/  IADD3 R21, PT, PT, R22, R23, RZ ;  /* 0x0000001716157210 */ /* 0x000fe40007ffe0ff */
[----:B------:R-:W-:Y:S02]  /*2d80*/  SHF.R.U32.HI R22, RZ, 0x6, R87 ;  /* 0x00000006ff167819 */ /* 0x000fe40000011657 */
[----:B------:R-:W-:Y:S02]  /*2d90*/  SHF.R.U32.HI R23, RZ, 0x6, R62 ;  /* 0x00000006ff177819 */ /* 0x000fe4000001163e */
[----:B------:R-:W-:Y:S02]  /*2da0*/  SHF.L.U32 R29, R62, 0x2, RZ ;  /* 0x000000023e1d7819 */ /* 0x000fe400000006ff */
[----:B------:R-:W-:Y:S02]  /*2db0*/  SHF.L.U32 R32, R88, 0x2, RZ ;  /* 0x0000000258207819 */ /* 0x000fe400000006ff */
[----:B------:R-:W-:Y:S01]  /*2dc0*/  LOP3.LUT R26, R25, 0xfc, RZ, 0xc0, !PT ;  /* 0x000000fc191a7812 */ /* 0x000fe200078ec0ff */
[--C-:B------:R-:W-:Y:S01]  /*2dd0*/  IMAD R25, R31, 0x104, R64.reuse ;  /* 0x000001041f197824 */ /* 0x100fe200078e0240 */
[----:B------:R-:W-:Y:S01]  /*2de0*/  LOP3.LUT R28, R27, 0xfc, RZ, 0xc0, !PT ;  /* 0x000000fc1b1c7812 */ /* 0x000fe200078ec0ff */
[--C-:B------:R-:W-:Y:S01]  /*2df0*/  IMAD R27, R22, 0x104, R64.reuse ;  /* 0x00000104161b7824 */ /* 0x100fe200078e0240 */
[----:B------:R-:W-:Y:S01]  /*2e00*/  LOP3.LUT R30, R29, 0xfc, RZ, 0xc0, !PT ;  /* 0x000000fc1d1e7812 */ /* 0x000fe200078ec0ff */
[--C-:B------:R-:W-:Y:S01]  /*2e10*/  IMAD R31, R24, 0x104, R64.reuse ;  /* 0x00000104181f7824 */ /* 0x100fe200078e0240 */
[----:B------:R-:W-:Y:S01]  /*2e20*/  LOP3.LUT R32, R32, 0xfc, RZ, 0xc0, !PT ;  /* 0x000000fc20207812 */ /* 0x000fe200078ec0ff */
[----:B------:R-:W-:Y:S01]  /*2e30*/  IMAD R29, R23, 0x104, R64 ;  /* 0x00000104171d7824 */ /* 0x000fe200078e0240 */
[----:B------:R-:W-:-:S02]  /*2e40*/  IADD3 R89, PT, PT, R247, 0x90, RZ ;  /* 0x00000090f7597810 */ /* 0x000fc40007ffe0ff */
[----:B------:R-:W-:Y:S02]  /*2e50*/  IADD3 R90, PT, PT, R247, 0xa0, RZ ;  /* 0x000000a0f75a7810 */ /* 0x000fe40007ffe0ff */
[----:B------:R-:W-:Y:S02]  /*2e60*/  IADD3 R25, PT, PT, R25, R26, RZ ;  /* 0x0000001a19197210 */ /* 0x000fe40007ffe0ff */
[----:B------:R-:W-:Y:S02]  /*2e70*/  IADD3 R65, PT, PT, R247, 0xb0, RZ ;  /* 0x000000b0f7417810 */ /* 0x000fe40007ffe0ff */
[----:B------:R-:W-:Y:S01]  /*2e80*/  IADD3 R26, PT, PT, R27, R28, RZ ;  /* 0x0000001c1b1a7210 */ /* 0x000fe20007ffe0ff */
[----:B------:R-:W-:Y:S01]  /*2e90*/  IMAD.IADD R27, R29, 0x1, R30 ;  /* 0x000000011d1b7824 */ /* 0x000fe200078e021e */
[----:B------:R-:W-:Y:S02]  /*2ea0*/  IADD3 R28, PT, PT, R31, R32, RZ ;  /* 0x000000201f1c7210 */ /* 0x000fe40007ffe0ff */
[----:B------:R-:W-:-:S02]  /*2eb0*/  IADD3 R91, PT, PT, R247, 0xd0, RZ ;  /* 0x000000d0f75b7810 */ /* 0x000fc40007ffe0ff */
[----:B------:R-:W-:Y:S02]  /*2ec0*/  SHF.R.U32.HI R29, RZ, 0x6, R89 ;  /* 0x00000006ff1d7819 */ /* 0x000fe40000011659 */
[----:B------:R-:W-:Y:S02]  /*2ed0*/  SHF.L.U32 R31, R89, 0x2, RZ ;  /* 0x00000002591f7819 */ /* 0x000fe400000006ff */
[----:B------:R-:W-:Y:S02]  /*2ee0*/  SHF.R.U32.HI R37, RZ, 0x6, R90 ;  /* 0x00000006ff257819 */ /* 0x000fe4000001165a */
[----:B------:R-:W-:Y:S02]  /*2ef0*/  SHF.L.U32 R33, R90, 0x2, RZ ;  /* 0x000000025a217819 */ /* 0x000fe400000006ff */
[----:B------:R-:W-:Y:S02]  /*2f00*/  SHF.R.U32.HI R39, RZ, 0x6, R65 ;  /* 0x00000006ff277819 */ /* 0x000fe40000011641 */
[----:B------:R-:W-:-:S02]  /*2f10*/  SHF.L.U32 R35, R65, 0x2, RZ ;  /* 0x0000000241237819 */ /* 0x000fc400000006ff */
[----:B------:R-:W-:Y:S02]  /*2f20*/  SHF.R.U32.HI R30, RZ, 0x6, R91 ;  /* 0x00000006ff1e7819 */ /* 0x000fe4000001165b */
[----:B------:R-:W-:Y:S01]  /*2f30*/  LOP3.LUT R32, R31, 0xfc, RZ, 0xc0, !PT ;  /* 0x000000fc1f207812 */ /* 0x000fe200078ec0ff */
[--C-:B------:R-:W-:Y:S01]  /*2f40*/  IMAD R31, R29, 0x104, R64.reuse ;  /* 0x000001041d1f7824 */ /* 0x100fe200078e0240 */
[----:B------:R-:W-:Y:S01]  /*2f50*/  LOP3.LUT R34, R33, 0xfc, RZ, 0xc0, !PT ;  /* 0x000000fc21227812 */ /* 0x000fe200078ec0ff */
[--C-:B------:R-:W-:Y:S01]  /*2f60*/  IMAD R33, R37, 0x104, R64.reuse ;  /* 0x0000010425217824 */ /* 0x100fe200078e0240 */
[----:B------:R-:W-:Y:S01]  /*2f70*/  SHF.L.U32 R38, R91, 0x2, RZ ;  /* 0x000000025b267819 */ /* 0x000fe200000006ff */
[--C-:B------:R-:W-:Y:S01]  /*2f80*/  IMAD R37, R30, 0x104, R64.reuse ;  /* 0x000001041e257824 */ /* 0x100fe200078e0240 */
[----:B------:R-:W-:Y:S01]  /*2f90*/  LOP3.LUT R36, R35, 0xfc, RZ, 0xc0, !PT ;  /* 0x000000fc23247812 */ /* 0x000fe200078ec0ff */
[----:B------:R-:W-:Y:S01]  /*2fa0*/  IMAD R35, R39, 0x104, R64 ;  /* 0x0000010427237824 */ /* 0x000fe200078e0240 */
[----:B------:R-:W-:Y:S01]  /*2fb0*/  IADD3 R92, PT, PT, R247, 0xe0, RZ ;  /* 0x000000e0f75c7810 */ /* 0x000fe20007ffe0ff */
[----:B------:R-:W-:Y:S01]  /*2fc0*/  IMAD.IADD R31, R31, 0x1, R32 ;  /* 0x000000011f1f7824 */ /* 0x000fe200078e0220 */
[----:B------:R-:W-:-:S02]  /*2fd0*/  LOP3.LUT R38, R38, 0xfc, RZ, 0xc0, !PT ;  /* 0x000000fc26267812 */ /* 0x000fc400078ec0ff */
[C---:B------:R-:W-:Y:S02]  /*2fe0*/  IADD3 R93, PT, PT, R247.reuse, 0xf0, RZ ;  /* 0x000000f0f75d7810 */ /* 0x040fe40007ffe0ff */
[----:B------:R-:W-:Y:S02]  /*2ff0*/  IADD3 R94, PT, PT, R247, 0x110, RZ ;  /* 0x00000110f75e7810 */ /* 0x000fe40007ffe0ff */
[----:B------:R-:W-:Y:S02]  /*3000*/  IADD3 R32, PT, PT, R33, R34, RZ ;  /* 0x0000002221207210 */ /* 0x000fe40007ffe0ff */
[----:B------:R-:W-:Y:S01]  /*3010*/  IADD3 R95, PT, PT, R247, 0x120, RZ ;  /* 0x00000120f75f7810 */ /* 0x000fe20007ffe0ff */
[----:B------:R-:W-:Y:S01]  /*3020*/  IMAD.SHL.U32 R43, R94, 0x4, RZ ;  /* 0x000000045e2b7824 */ /* 0x000fe200078e00ff */
[----:B------:R-:W-:Y:S02]  /*3030*/  IADD3 R33, PT, PT, R35, R36, RZ ;  /* 0x0000002423217210 */ /* 0x000fe40007ffe0ff */
[----:B------:R-:W-:-:S02]  /*3040*/  SHF.R.U32.HI R35, RZ, 0x6, R92 ;  /* 0x00000006ff237819 */ /* 0x000fc4000001165c */
[----:B------:R-:W-:Y:S02]  /*3050*/  SHF.L.U32 R39, R92, 0x2, RZ ;  /* 0x000000025c277819 */ /* 0x000fe400000006ff */
[----:B------:R-:W-:Y:S02]  /*3060*/  IADD3 R34, PT, PT, R37, R38, RZ ;  /* 0x0000002625227210 */ /* 0x000fe40007ffe0ff */
[----:B------:R-:W-:Y:S02]  /*3070*/  SHF.R.U32.HI R36, RZ, 0x6, R93 ;  /* 0x00000006ff247819 */ /* 0x000fe4000001165d */
[----:B------:R-:W-:Y:S02]  /*3080*/  SHF.L.U32 R41, R93, 0x2, RZ ;  /* 0x000000025d297819 */ /* 0x000fe400000006ff */
[----:B------:R-:W-:Y:S02]  /*3090*/  SHF.R.U32.HI R38, RZ, 0x6, R95 ;  /* 0x00000006ff267819 */ /* 0x000fe4000001165f */
[----:B------:R-:W-:-:S02]  /*30a0*/  SHF.R.U32.HI R37, RZ, 0x6, R94 ;  /* 0x00000006ff257819 */ /* 0x000fc4000001165e */
[----:B------:R-:W-:Y:S01]  /*30b0*/  SHF.L.U32 R46, R95, 0x2, RZ ;  /* 0x000000025f2e7819 */ /* 0x000fe200000006ff */
[--C-:B------:R-:W-:Y:S01]  /*30c0*/  IMAD R45, R38, 0x104, R64.reuse ;  /* 0x00000104262d7824 */ /* 0x100fe200078e0240 */
[----:B------:R-:W-:Y:S01]  /*30d0*/  LOP3.LUT R40, R39, 0xfc, RZ, 0xc0, !PT ;  /* 0x000000fc27287812 */ /* 0x000fe200078ec0ff */
[--C-:B------:R-:W-:Y:S01]  /*30e0*/  IMAD R39, R35, 0x104, R64.reuse ;  /* 0x0000010423277824 */ /* 0x100fe200078e0240 */
[----:B------:R-:W-:Y:S01]  /*30f0*/  LOP3.LUT R42, R41, 0xfc, RZ, 0xc0, !PT ;  /* 0x000000fc292a7812 */ /* 0x000fe200078ec0ff */
[--C-:B------:R-:W-:Y:S01]  /*3100*/  IMAD R41, R36, 0x104, R64.reuse ;  /* 0x0000010424297824 */ /* 0x100fe200078e0240 */
[----:B------:R-:W-:Y:S01]  /*3110*/  LOP3.LUT R44, R43, 0xfc, RZ, 0xc0, !PT ;  /* 0x000000fc2b2c7812 */ /* 0x000fe200078ec0ff */
[----:B------:R-:W-:Y:S01]  /*3120*/  IMAD R43, R37, 0x104, R64 ;  /* 0x00000104252b7824 */ /* 0x000fe200078e0240 */
[----:B------:R-:W-:Y:S02]  /*3130*/  LOP3.LUT R46, R46, 0xfc, RZ, 0xc0, !PT ;  /* 0x000000fc2e2e7812 */ /* 0x000fe400078ec0ff */
[----:B------:R-:W-:-:S02]  /*3140*/  IADD3 R96, PT, PT, R247, 0x130, RZ ;  /* 0x00000130f7607810 */ /* 0x000fc40007ffe0ff */
[----:B------:R-:W-:Y:S02]  /*3150*/  IADD3 R39, PT, PT, R39, R40, RZ ;  /* 0x0000002827277210 */ /* 0x000fe40007ffe0ff */
[----:B------:R-:W-:Y:S02]  /*3160*/  IADD3 R40, PT, PT, R41, R42, RZ ;  /* 0x0000002a29287210 */ /* 0x000fe40007ffe0ff */
[----:B------:R-:W-:Y:S02]  /*3170*/  IADD3 R97, PT, PT, R247, 0x150, RZ ;  /* 0x00000150f7617810 */ /* 0x000fe40007ffe0ff */
[----:B------:R-:W-:Y:S01]  /*3180*/  IADD3 R42, PT, PT, R45, R46, RZ ;  /* 0x0000002e2d2a7210 */ /* 0x000fe20007ffe0ff */
[----:B------:R-:W-:Y:S01]  /*3190*/  IMAD.SHL.U32 R46, R96, 0x4, RZ ;  /* 0x00000004602e7824 */ /* 0x000fe200078e00ff */
[----:B------:R-:W-:Y:S02]  /*31a0*/  IADD3 R98, PT, PT, R247, 0x160, RZ ;  /* 0x00000160f7627810 */ /* 0x000fe40007ffe0ff */
[----:B------:R-:W-:-:S02]  /*31b0*/  IADD3 R41, PT, PT, R43, R44, RZ ;  /* 0x0000002c2b297210 */ /* 0x000fc40007ffe0ff */
[----:B------:R-:W-:Y:S02]  /*31c0*/  IADD3 R66, PT, PT, R247, 0x170, RZ ;  /* 0x00000170f7427810 */ /* 0x000fe40007ffe0ff */
[----:B------:R-:W-:Y:S02]  /*31d0*/  SHF.R.U32.HI R43, RZ, 0x6, R96 ;  /* 0x00000006ff2b7819 */ /* 0x000fe40000011660 */
[----:B------:R-:W-:Y:S02]  /*31e0*/  SHF.R.U32.HI R44, RZ, 0x6, R97 ;  /* 0x00000006ff2c7819 */ /* 0x000fe40000011661 */
[----:B------:R-:W-:Y:S02]  /*31f0*/  SHF.L.U32 R48, R97, 0x2, RZ ;  /* 0x0000000261307819 */ /* 0x000fe400000006ff */
[----:B------:R-:W-:Y:S02]  /*3200*/  SHF.R.U32.HI R45, RZ, 0x6, R98 ;  /* 0x00000006ff2d7819 */ /* 0x000fe40000011662 */
[----:B------:R-:W-:-:S02]  /*3210*/  SHF.L.U32 R50, R98, 0x2, RZ ;  /* 0x0000000262327819 */ /* 0x000fc400000006ff */
[----:B------:R-:W-:Y:S02]  /*3220*/  SHF.R.U32.HI R55, RZ, 0x6, R66 ;  /* 0x00000006ff377819 */ /* 0x000fe40000011642 */
[----:B------:R-:W-:Y:S01]  /*3230*/  LOP3.LUT R47, R46, 0xfc, RZ, 0xc0, !PT ;  /* 0x000000fc2e2f7812 */ /* 0x000fe200078ec0ff */
[--C-:B------:R-:W-:Y:S01]  /*3240*/  IMAD R46, R43, 0x104, R64.reuse ;  /* 0x000001042b2e7824 */ /* 0x100fe200078e0240 */
[----:B------:R-:W-:Y:S01]  /*3250*/  SHF.L.U32 R53, R66, 0x2, RZ ;  /* 0x0000000242357819 */ /* 0x000fe200000006ff */
[--C-:B------:R-:W-:Y:S01]  /*3260*/  IMAD R52, R55, 0x104, R64.reuse ;  /* 0x0000010437347824 */ /* 0x100fe200078e0240 */
[----:B------:R-:W-:Y:S01]  /*3270*/  LOP3.LUT R49, R48, 0xfc, RZ, 0xc0, !PT ;  /* 0x000000fc30317812 */ /* 0x000fe200078ec0ff */
[--C-:B------:R-:W-:Y:S01]  /*3280*/  IMAD R48, R44, 0x104, R64.reuse ;  /* 0x000001042c307824 */ /* 0x100fe200078e0240 */
[----:B------:R-:W-:Y:S01]  /*3290*/  LOP3.LUT R51, R50, 0xfc, RZ, 0xc0, !PT ;  /* 0x000000fc32337812 */ /* 0x000fe200078ec0ff */
[----:B------:R-:W-:Y:S01]  /*32a0*/  IMAD R50, R45, 0x104, R64 ;  /* 0x000001042d327824 */ /* 0x000fe200078e0240 */
[----:B------:R-:W-:-:S02]  /*32b0*/  LOP3.LUT R53, R53, 0xfc, RZ, 0xc0, !PT ;  /* 0x000000fc35357812 */ /* 0x000fc400078ec0ff */
[----:B------:R-:W-:Y:S02]  /*32c0*/  IADD3 R46, PT, PT, R46, R47, RZ ;  /* 0x0000002f2e2e7210 */ /* 0x000fe40007ffe0ff */
[----:B------:R-:W-:Y:S02]  /*32d0*/  IADD3 R47, PT, PT, R48, R49, RZ ;  /* 0x00000031302f7210 */ /* 0x000fe40007ffe0ff */
[----:B------:R-:W-:Y:S02]  /*32e0*/  IADD3 R48, PT, PT, R50, R51, RZ ;  /* 0x0000003332307210 */ /* 0x000fe40007ffe0ff */
[----:B------:R-:W-:Y:S02]  /*32f0*/  IADD3 R49, PT, PT, R52, R53, RZ ;  /* 0x0000003534317210 */ /* 0x000fe40007ffe0ff */
[C---:B------:R-:W-:Y:S02]  /*3300*/  IADD3 R51, PT, PT, R247.reuse, 0x40, RZ ;  /* 0x00000040f7337810 */ /* 0x040fe40007ffe0ff */
[----:B------:R-:W-:-:S02]  /*3310*/  IADD3 R52, PT, PT, R247, 0x80, RZ ;  /* 0x00000080f7347810 */ /* 0x000fc40007ffe0ff */
[C---:B------:R-:W-:Y:S02]  /*3320*/  IADD3 R53, PT, PT, R247.reuse, 0xc0, RZ ;  /* 0x000000c0f7357810 */ /* 0x040fe40007ffe0ff */
[----:B------:R-:W-:Y:S02]  /*3330*/  IADD3 R54, PT, PT, R247, 0x100, RZ ;  /* 0x00000100f7367810 */ /* 0x000fe40007ffe0ff */
[----:B------:R-:W-:Y:S02]  /*3340*/  SHF.R.U32.HI R57, RZ, 0x6, R51 ;  /* 0x00000006ff397819 */ /* 0x000fe40000011633 */
[----:B------:R-:W-:Y:S02]  /*3350*/  SHF.R.U32.HI R51, RZ, 0x6, R52 ;  /* 0x00000006ff337819 */ /* 0x000fe40000011634 */
[----:B------:R-:W-:Y:S01]  /*3360*/  SHF.R.U32.HI R52, RZ, 0x6, R53 ;  /* 0x00000006ff347819 */ /* 0x000fe20000011635 */
[--C-:B------:R-:W-:Y:S01]  /*3370*/  IMAD R57, R57, 0x104, R64.reuse ;  /* 0x0000010439397824 */ /* 0x100fe200078e0240 */
[----:B------:R-:W-:Y:S01]  /*3380*/  SHF.L.U32 R50, R247, 0x2, RZ ;  /* 0x00000002f7327819 */ /* 0x000fe200000006ff */
[----:B------:R-:W-:Y:S01]  /*3390*/  IMAD R59, R51, 0x104, R64 ;  /* 0x00000104333b7824 */ /* 0x000fe200078e0240 */
[----:B------:R-:W-:Y:S01]  /*33a0*/  SHF.R.U32.HI R53, RZ, 0x6, R54 ;  /* 0x00000006ff357819 */ /* 0x000fe20000011636 */
[----:B------:R-:W-:Y:S01]  /*33b0*/  IMAD R67, R52, 0x104, R64 ;  /* 0x0000010434437824 */ /* 0x000fe200078e0240 */
[----:B------:R-:W-:-:S02]  /*33c0*/  IADD3 R56, PT, PT, R247, 0x140, RZ ;  /* 0x00000140f7387810 */ /* 0x000fc40007ffe0ff */
[----:B------:R-:W-:Y:S01]  /*33d0*/  LOP3.LUT R68, R50, 0xfc, RZ, 0xc0, !PT ;  /* 0x000000fc32447812 */ /* 0x000fe200078ec0ff */
[----:B------:R-:W-:Y:S01]  /*33e0*/  IMAD R69, R53, 0x104, R64 ;  /* 0x0000010435457824 */ /* 0x000fe200078e0240 */
[----:B------:R-:W-:Y:S02]  /*33f0*/  IADD3 R100, PT, PT, R247, 0x1a0, RZ ;  /* 0x000001a0f7647810 */ /* 0x000fe40007ffe0ff */
[----:B------:R-:W-:Y:S02]  /*3400*/  SHF.R.U32.HI R55, RZ, 0x6, R247 ;  /* 0x00000006ff377819 */ /* 0x000fe400000116f7 */
[----:B------:R-:W-:Y:S02]  /*3410*/  SHF.R.U32.HI R73, RZ, 0x6, R58 ;  /* 0x00000006ff497819 */ /* 0x000fe4000001163a */
[----:B------:R-:W-:Y:S01]  /*3420*/  SHF.R.U32.HI R54, RZ, 0x6, R56 ;  /* 0x00000006ff367819 */ /* 0x000fe20000011638 */
[--C-:B------:R-:W-:Y:S01]  /*3430*/  IMAD R55, R55, 0x104, R64.reuse ;  /* 0x0000010437377824 */ /* 0x100fe200078e0240 */
[C---:B------:R-:W-:Y:S01]  /*3440*/  IADD3 R56, PT, PT, R68.reuse, R57, RZ ;  /* 0x0000003944387210 */ /* 0x040fe20007ffe0ff */
[--C-:B------:R-:W-:Y:S01]  /*3450*/  IMAD R73, R73, 0x104, R64.reuse ;  /* 0x0000010449497824 */ /* 0x100fe200078e0240 */
[----:B------:R-:W-:Y:S01]  /*3460*/  IADD3 R57, PT, PT, R68, R59, RZ ;  /* 0x0000003b44397210 */ /* 0x000fe20007ffe0ff */
[----:B------:R-:W-:Y:S01]  /*3470*/  IMAD R71, R54, 0x104, R64 ;  /* 0x0000010436477824 */ /* 0x000fe200078e0240 */
[----:B------:R-:W-:-:S02]  /*3480*/  SHF.R.U32.HI R74, RZ, 0x6, R100 ;  /* 0x00000006ff4a7819 */ /* 0x000fc40000011664 */
[C---:B------:R-:W-:Y:S01]  /*3490*/  IADD3 R59, PT, PT, R68.reuse, R69, RZ ;  /* 0x00000045443b7210 */ /* 0x040fe20007ffe0ff */
[----:B------:R-:W-:Y:S01]  /*34a0*/  IMAD.IADD R72, R68, 0x1, R71 ;  /* 0x0000000144487824 */ /* 0x000fe200078e0247 */
[C---:B------:R-:W-:Y:S01]  /*34b0*/  IADD3 R99, PT, PT, R247.reuse, 0x190, RZ ;  /* 0x00000190f7637810 */ /* 0x040fe20007ffe0ff */
[----:B------:R-:W-:Y:S01]  /*34c0*/  IMAD R78, R74, 0x104, R64 ;  /* 0x000001044a4e7824 */ /* 0x000fe200078e0240 */
[C---:B------:R-:W-:Y:S02]  /*34d0*/  IADD3 R101, PT, PT, R247.reuse, 0x1b0, RZ ;  /* 0x000001b0f7657810 */ /* 0x040fe40007ffe0ff */
[----:B------:R-:W-:Y:S02]  /*34e0*/  IADD3 R102, PT, PT, R247, 0x1d0, RZ ;  /* 0x000001d0f7667810 */ /* 0x000fe40007ffe0ff */
[----:B------:R-:W-:Y:S02]  /*34f0*/  SHF.L.U32 R69, R100, 0x2, RZ ;  /* 0x0000000264457819 */ /* 0x000fe400000006ff */
[----:B------:R-:W-:-:S02]  /*3500*/  LOP3.LUT R105, R61, 0x3f, RZ, 0xc0, !PT ;  /* 0x0000003f3d697812 */ /* 0x000fc400078ec0ff */
[----:B------:R-:W-:Y:S01]  /*3510*/  IADD3 R58, PT, PT, R68, R67, RZ ;  /* 0x00000043443a7210 */ /* 0x000fe20007ffe0ff */
[----:B------:R0:W1:Y:S01]  /*3520*/  MUFU.RSQ R61, R60 ;  /* 0x0000003c003d7308 */ /* 0x0000620000001400 */
[----:B------:R-:W-:Y:S02]  /*3530*/  SHF.L.U32 R67, R99, 0x2, RZ ;  /* 0x0000000263437819 */ /* 0x000fe400000006ff */
[----:B------:R-:W-:Y:S02]  /*3540*/  SHF.R.U32.HI R75, RZ, 0x6, R101 ;  /* 0x00000006ff4b7819 */ /* 0x000fe40000011665 */
[----:B------:R-:W-:Y:S02]  /*3550*/  SHF.R.U32.HI R76, RZ, 0x6, R102 ;  /* 0x00000006ff4c7819 */ /* 0x000fe40000011666 */
[----:B------:R-:W-:Y:S01]  /*3560*/  LOP3.LUT R69, R69, 0xfc, RZ, 0xc0, !PT ;  /* 0x000000fc45457812 */ /* 0x000fe200078ec0ff */
[--C-:B------:R-:W-:Y:S01]  /*3570*/  IMAD R79, R75, 0x104, R64.reuse ;  /* 0x000001044b4f7824 */ /* 0x100fe200078e0240 */
[----:B------:R-:W-:Y:S01]  /*3580*/  SHF.R.U32.HI R77, RZ, 0x6, R99 ;  /* 0x00000006ff4d7819 */ /* 0x000fe20000011663 */
[----:B------:R-:W-:Y:S01]  /*3590*/  IMAD R80, R76, 0x104, R64 ;  /* 0x000001044c507824 */ /* 0x000fe200078e0240 */
[----:B------:R-:W-:-:S02]  /*35a0*/  IADD3 R55, PT, PT, R55, R68, RZ ;  /* 0x0000004437377210 */ /* 0x000fc40007ffe0ff */
[----:B------:R-:W-:Y:S01]  /*35b0*/  IADD3 R73, PT, PT, R68, R73, RZ ;  /* 0x0000004944497210 */ /* 0x000fe20007ffe0ff */
[----:B------:R-:W-:Y:S01]  /*35c0*/  IMAD R77, R77, 0x104, R64 ;  /* 0x000001044d4d7824 */ /* 0x000fe200078e0240 */
[----:B------:R-:W-:Y:S02]  /*35d0*/  SHF.L.U32 R70, R101, 0x2, RZ ;  /* 0x0000000265467819 */ /* 0x000fe400000006ff */
[----:B------:R-:W-:Y:S02]  /*35e0*/  SHF.L.U32 R71, R102, 0x2, RZ ;  /* 0x0000000266477819 */ /* 0x000fe400000006ff */
[----:B------:R-:W-:Y:S02]  /*35f0*/  LOP3.LUT R68, R67, 0xfc, RZ, 0xc0, !PT ;  /* 0x000000fc43447812 */ /* 0x000fe400078ec0ff */
[----:B------:R-:W-:Y:S02]  /*3600*/  IADD3 R78, PT, PT, R78, R69, RZ ;  /* 0x000000454e4e7210 */ /* 0x000fe40007ffe0ff */
[----:B------:R-:W-:Y:S01]  /*3610*/  LOP3.LUT R107, R62, 0x3f, RZ, 0xc0, !PT ;  /* 0x0000003f3e6b7812 */ /* 0x000fe200078ec0ff */
[----:B------:R-:W-:Y:S01]  /*3620*/  IMAD.IADD R77, R77, 0x1, R68 ;  /* 0x000000014d4d7824 */ /* 0x000fe200078e0244 */
[----:B------:R-:W-:-:S02]  /*3630*/  LOP3.LUT R88, R88, 0x3f, RZ, 0xc0, !PT ;  /* 0x0000003f58587812 */ /* 0x000fc400078ec0ff */
[----:B------:R-:W-:Y:S02]  /*3640*/  LOP3.LUT R97, R97, 0x3f, RZ, 0xc0, !PT ;  /* 0x0000003f61617812 */ /* 0x000fe400078ec0ff */
[----:B------:R-:W-:Y:S01]  /*3650*/  LOP3.LUT R67, R99, 0x3f, RZ, 0xc0, !PT ;  /* 0x0000003f63437812 */ /* 0x000fe200078ec0ff */
[C---:B------:R-:W-:Y:S01]  /*3660*/  IMAD.IADD R114, R126.reuse, 0x1, R88 ;  /* 0x000000017e727824 */ /* 0x040fe200078e0258 */
[C---:B------:R-:W-:Y:S01]  /*3670*/  LOP3.LUT R69, R247.reuse, 0x20, RZ, 0x3c, !PT ;  /* 0x00000020f7457812 */ /* 0x040fe200078e3cff */
[----:B------:R-:W-:Y:S01]  /*3680*/  IMAD.IADD R123, R126, 0x1, R97 ;  /* 0x000000017e7b7824 */ /* 0x000fe200078e0261 */
[----:B------:R-:W-:Y:S02]  /*3690*/  LOP3.LUT R81, R247, 0x3f, RZ, 0xc0, !PT ;  /* 0x0000003ff7517812 */ /* 0x000fe400078ec0ff */
[----:B------:R-:W-:Y:S02]  /*36a0*/  LEA R83, R245, UR4, 0x1 ;  /* 0x00000004f5537c11 */ /* 0x000fe4000f8e08ff */
[----:B------:R-:W-:-:S02]  /*36b0*/  LOP3.LUT R86, R86, 0x3f, RZ, 0xc0, !PT ;  /* 0x0000003f56567812 */ /* 0x000fc400078ec0ff */
[----:B------:R-:W-:Y:S01]  /*36c0*/  LOP3.LUT R63, R63, 0x3f, RZ, 0xc0, !PT ;  /* 0x0000003f3f3f7812 */ /* 0x000fe200078ec0ff */
[----:B------:R-:W-:Y:S01]  /*36d0*/  VIADD R104, R83, 0x1 ;  /* 0x0000000153687836 */ /* 0x000fe20000000000 */
[----:B------:R-:W-:Y:S02]  /*36e0*/  LOP3.LUT R87, R87, 0x3f, RZ, 0xc0, !PT ;  /* 0x0000003f57577812 */ /* 0x000fe400078ec0ff */
[----:B------:R-:W-:Y:S02]  /*36f0*/  LOP3.LUT R89, R89, 0x3f, RZ, 0xc0, !PT ;  /* 0x0000003f59597812 */ /* 0x000fe400078ec0ff */
[----:B------:R-:W-:Y:S02]  /*3700*/  LOP3.LUT R90, R90, 0x3f, RZ, 0xc0, !PT ;  /* 0x0000003f5a5a7812 */ /* 0x000fe400078ec0ff */
[----:B------:R-:W-:Y:S02]  /*3710*/  LOP3.LUT R65, R65, 0x3f, RZ, 0xc0, !PT ;  /* 0x0000003f41417812 */ /* 0x000fe400078ec0ff */
[----:B------:R-:W-:-:S02]  /*3720*/  LOP3.LUT R91, R91, 0x3f, RZ, 0xc0, !PT ;  /* 0x0000003f5b5b7812 */ /* 0x000fc400078ec0ff */
[----:B------:R-:W-:Y:S02]  /*3730*/  LOP3.LUT R92, R92, 0x3f, RZ, 0xc0, !PT ;  /* 0x0000003f5c5c7812 */ /* 0x000fe400078ec0ff */
        /* <DEDUP_REMOVED lines=8> */
[----:B------:R-:W-:Y:S02]  /*37c0*/  MOV R62, UR7 ;  /* 0x00000007003e7c02 */ /* 0x000fe40008000f00 */
[----:B------:R-:W-:Y:S02]  /*37d0*/  LOP3.LUT R70, R70, 0xfc, RZ, 0xc0, !PT ;  /* 0x000000fc46467812 */ /* 0x000fe400078ec0ff */
[----:B------:R-:W-:Y:S01]  /*37e0*/  LOP3.LUT R71, R71, 0xfc, RZ, 0xc0, !PT ;  /* 0x000000fc47477812 */ /* 0x000fe200078ec0ff */
[----:B------:R-:W-:Y:S01]  /*37f0*/  IMAD R127, R245, 0x48, R62 ;  /* 0x00000048f57f7824 */ /* 0x000fe200078e023e */
[----:B------:R-:W-:-:S02]  /*3800*/  LOP3.LUT R100, R102, 0x3f, RZ, 0xc0, !PT ;  /* 0x0000003f66647812 */ /* 0x000fc400078ec0ff */
[----:B------:R-:W-:Y:S02]  /*3810*/  IADD3 R82, PT, PT, R247, R126, RZ ;  /* 0x0000007ef7527210 */ /* 0x000fe40007ffe0ff */
[C---:B------:R-:W-:Y:S02]  /*3820*/  IADD3 R101, PT, PT, R126.reuse, R69, RZ ;  /* 0x000000457e657210 */ /* 0x040fe40007ffe0ff */
[C---:B------:R-:W-:Y:S02]  /*3830*/  IADD3 R102, PT, PT, R126.reuse, R81, RZ ;  /* 0x000000517e667210 */ /* 0x040fe40007ffe0ff */
[C---:B------:R-:W-:Y:S02]  /*3840*/  IADD3 R105, PT, PT, R126.reuse, R105, RZ ;  /* 0x000000697e697210 */ /* 0x040fe40007ffe0ff */
[C---:B------:R-:W-:Y:S02]  /*3850*/  IADD3 R106, PT, PT, R126.reuse, R63, RZ ;  /* 0x0000003f7e6a7210 */ /* 0x040fe40007ffe0ff */
[----:B------:R-:W-:-:S02]  /*3860*/  IADD3 R107, PT, PT, R126, R107, RZ ;  /* 0x0000006b7e6b7210 */ /* 0x000fc40007ffe0ff */
[C---:B------:R-:W-:Y:S02]  /*3870*/  IADD3 R108, PT, PT, R126.reuse, R65, RZ ;  /* 0x000000417e6c7210 */ /* 0x040fe40007ffe0ff */
        /* <DEDUP_REMOVED lines=14> */
[----:B------:R-:W-:Y:S02]  /*3960*/  IADD3 R125, PT, PT, R126, R99, RZ ;  /* 0x000000637e7d7210 */ /* 0x000fe40007ffe0ff */
[----:B------:R-:W-:Y:S02]  /*3970*/  IADD3 R79, PT, PT, R79, R70, RZ ;  /* 0x000000464f4f7210 */ /* 0x000fe40007ffe0ff */
[----:B------:R-:W-:-:S02]  /*3980*/  IADD3 R80, PT, PT, R80, R71, RZ ;  /* 0x0000004750507210 */ /* 0x000fc40007ffe0ff */
[----:B------:R-:W-:Y:S02]  /*3990*/  MOV R84, RZ ;  /* 0x000000ff00547202 */ /* 0x000fe40000000f00 */
[----:B------:R-:W-:Y:S02]  /*39a0*/  MOV R85, 0xff800000 ;  /* 0xff80000000557802 */ /* 0x000fe40000000f00 */
[----:B------:R-:W-:Y:S02]  /*39b0*/  MOV R246, RZ ;  /* 0x000000ff00f67202 */ /* 0x000fe40000000f00 */
[----:B------:R-:W-:Y:S02]  /*39c0*/  LOP3.LUT R103, R50, 0x80, RZ, 0x3c, !PT ;  /* 0x0000008032677812 */ /* 0x000fe400078e3cff */
[----:B------:R-:W-:Y:S01]  /*39d0*/  IADD3 R126, PT, PT, R126, R100, RZ ;  /* 0x000000647e7e7210 */ /* 0x000fe20007ffe0ff */
[----:B01----:R-:W-:Y:S06]  /*39e0*/  @!P0 BRA `(.L_x_63) ;  /* 0x0000000000108947 */ /* 0x003fec0003800000 */
[----:B------:R-:W-:-:S07]  /*39f0*/  MOV R64, 0x3a10 ;  /* 0x00003a1000407802 */ /* 0x000fce0000000f00 */
[----:B------:R-:W-:Y:S05]  /*3a00*/  CALL.REL.NOINC `($__internal_1_$__cuda_sm20_sqrt_rn_f32_slowpath) ;  /* 0x0000007c00407944 */ /* 0x000fea0003c00000 */
[----:B------:R-:W-:Y:S01]  /*3a10*/  MOV R60, R62 ;  /* 0x0000003e003c7202 */ /* 0x000fe20000000f00 */
[----:B------:R-:W-:Y:S06]  /*3a20*/  BRA `(.L_x_64) ;  /* 0x0000000000107947 */ /* 0x000fec0003800000 */
.L_x_63:
[----:B------:R-:W-:Y:S01]  /*3a30*/  FMUL.FTZ R63, R60, R61 ;  /* 0x0000003d3c3f7220 */ /* 0x000fe20000410000 */
[----:B------:R-:W-:-:S03]  /*3a40*/  FMUL.FTZ R61, R61, 0.5 ;  /* 0x3f0000003d3d7820 */ /* 0x000fc60000410000 */
[----:B------:R-:W-:-:S04]  /*3a50*/  FFMA R60, -R63, R63, R60 ;  /* 0x0000003f3f3c7223 */ /* 0x000fc8000000013c */
[----:B------:R-:W-:-:S07]  /*3a60*/  FFMA R60, R60, R61, R63 ;  /* 0x0000003d3c3c7223 */ /* 0x000fce000000003f */
.L_x_64:
[----:B------:R-:W-:-:S04]  /*3a70*/  IADD3 R61, PT, PT, R60, 0x1800000, RZ ;  /* 0x018000003c3d7810 */ /* 0x000fc80007ffe0ff */
[----:B------:R-:W-:-:S04]  /*3a80*/  LOP3.LUT R61, R61, 0x7f800000, RZ, 0xc0, !PT ;  /* 0x7f8000003d3d7812 */ /* 0x000fc800078ec0ff */
[----:B------:R-:W-:-:S13]  /*3a90*/  ISETP.GT.U32.AND P0, PT, R61, 0x1ffffff, PT ;  /* 0x01ffffff3d00780c */ /* 0x000fda0003f04070 */
[----:B------:R-:W-:Y:S05]  /*3aa0*/  @P0 BRA `(.L_x_65) ;  /* 0x0000000000100947 */ /* 0x000fea0003800000 */
[----:B------:R-:W-:-:S07]  /*3ab0*/  MOV R62, 0x3ad0 ;  /* 0x00003ad0003e7802 */ /* 0x000fce0000000f00 */
[----:B------:R-:W-:Y:S05]  /*3ac0*/  CALL.REL.NOINC `($__internal_0_$__cuda_sm20_rcp_rn_f32_slowpath) ;  /* 0x00000078003c7944 */ /* 0x000fea0003c00000 */
[----:B------:R-:W-:Y:S01]  /*3ad0*/  MOV R128, R63 ;  /* 0x0000003f00807202 */ /* 0x000fe20000000f00 */
[----:B------:R-:W-:Y:S06]  /*3ae0*/  BRA `(.L_x_66) ;  /* 0x0000000000107947 */ /* 0x000fec0003800000 */
.L_x_65:
[----:B------:R-:W0:Y:S02]  /*3af0*/  MUFU.RCP R61, R60 ;  /* 0x0000003c003d7308 */ /* 0x000e240000001000 */
[----:B0-----:R-:W-:-:S04]  /*3b00*/  FFMA R62, R61, R60, -1 ;  /* 0xbf8000003d3e7423 */ /* 0x001fc8000000003c */
[----:B------:R-:W-:-:S04]  /*3b10*/  FADD.FTZ R62, -R62, -RZ ;  /* 0x800000ff3e3e7221 */ /* 0x000fc80000010100 */
[----:B------:R-:W-:-:S07]  /*3b20*/  FFMA R128, R61, R62, R61 ;  /* 0x0000003e3d807223 */ /* 0x000fce000000003d */
.L_x_66:
[----:B------:R-:W0:Y:S01]  /*3b30*/  LDCU UR7, c[0x0][0x3a4] ;  /* 0x00007480ff0777ac */ /* 0x000e220008000800 */
[----:B------:R-:W-:Y:S01]  /*3b40*/  MOV R129, 0xff800000 ;  /* 0xff80000000817802 */ /* 0x000fe20000000f00 */
[----:B0-----:R-:W-:-:S04]  /*3b50*/  UIADD3 UR7, UPT, UPT, UR7, 0x7, URZ ;  /* 0x0000000707077890 */ /* 0x001fc8000fffe0ff */
[----:B------:R-:W-:-:S12]  /*3b60*/  USHF.R.U32.HI UR7, URZ, 0x3, UR7 ;  /* 0x00000003ff077899 */ /* 0x000fd80008011607 */
.L_x_87:
[----:B------:R-:W-:Y:S01]  /*3b70*/  ISETP.GT.U32.AND P0, PT, R247, 0x1ff, PT ;  /* 0x000001fff700780c */ /* 0x000fe20003f04070 */
[----:B------:R-:W-:Y:S01]  /*3b80*/  BSSY.RECONVERGENT B0, `(.L_x_67) ;  /* 0x0000267000007945 */ /* 0x000fe20003800200 */
[----:B------:R-:W-:-:S11]  /*3b90*/  SHF.L.U32 R130, R84, 0x3, RZ ;  /* 0x0000000354827819 */ /* 0x000fd600000006ff */
[----:B0-----:R-:W-:Y:S05]  /*3ba0*/  @P0 BRA `(.L_x_68) ;  /* 0x0000002400900947 */ /* 0x001fea0003800000 */
[----:B------:R-:W0:Y:S01]  /*3bb0*/  LDC R69, c[0x0][0x3a4] ;  /* 0x0000e900ff457b82 */ /* 0x000e220000000800 */
[----:B------:R-:W-:-:S07]  /*3bc0*/  LEA.HI R64, R247, R130, RZ, 0x1a ;  /* 0x00000082f7407211 */ /* 0x000fce00078fd0ff */
[----:B------:R-:W1:Y:S01]  /*3bd0*/  LDC R65, c[0x0][0x3a8] ;  /* 0x0000ea00ff417b82 */ /* 0x000e620000000800 */
[----:B0-----:R-:W-:-:S04]  /*3be0*/  ISETP.GE.AND P0, PT, R64, R69, PT ;  /* 0x000000454000720c */ /* 0x001fc80003f06270 */
[----:B-1----:R-:W-:-:S13]  /*3bf0*/  ISETP.GE.OR P0, PT, R81, R65, P0 ;  /* 0x000000415100720c */ /* 0x002fda0000706670 */
[----:B------:R-:W0:Y:S01]  /*3c00*/  @!P0 LDC.64 R60, c[0x0][0x390] ;  /* 0x0000e400ff3c8b82 */ /* 0x000e220000000a00 */
[----:B------:R-:W-:-:S07]  /*3c10*/  @!P0 IMAD R67, R64, R65, R102 ;  /* 0x0000004140438224 */ /* 0x000fce00078e0266 */
[----:B------:R-:W1:Y:S01]  /*3c20*/  @!P0 LDC.64 R62, c[0x0][0x388] ;  /* 0x0000e200ff3e8b82 */ /* 0x000e620000000a00 */
[----:B0-----:R-:W-:-:S04]  /*3c30*/  @!P0 IMAD.WIDE R60, R67, 0x4, R60 ;  /* 0x00000004433c8825 */ /* 0x001fc800078e023c */
[----:B-1----:R-:W-:Y:S02]  /*3c40*/  @!P0 IMAD.WIDE R62, R67, 0x4, R62 ;  /* 0x00000004433e8825 */ /* 0x002fe400078e023e */
[----:B------:R-:W2:Y:S04]  /*3c50*/  @!P0 LDG.E R67, desc[UR10][R60.64] ;  /* 0x0000000a3c438981 */ /* 0x000ea8000c1e1900 */
[----:B------:R-:W3:Y:S01]  /*3c60*/  @!P0 LDG.E R62, desc[UR10][R62.64] ;  /* 0x0000000a3e3e8981 */ /* 0x000ee2000c1e1900 */
[----:B------:R-:W-:Y:S01]  /*3c70*/  MOV R64, 0x400 ;  /* 0x0000040000407802 */ /* 0x000fe20000000f00 */
[----:B------:R-:W-:Y:S01]  /*3c80*/  IMAD.SHL.U32 R66, R247, 0x4, RZ ;  /* 0x00000004f7427824 */ /* 0x000fe200078e00ff */
[----:B------:R-:W0:Y:S02]  /*3c90*/  S2R R71, SR_CgaCtaId ;  /* 0x0000000000477919 */ /* 0x000e240000008800 */
[----:B------:R-:W-:-:S04]  /*3ca0*/  IADD3 R64, PT, PT, R64, 0x1040, RZ ;  /* 0x0000104040407810 */ /* 0x000fc80007ffe0ff */
[----:B0-----:R-:W-:Y:S02]  /*3cb0*/  LEA R64, R71, R64, 0x18 ;  /* 0x0000004047407211 */ /* 0x001fe400078ec0ff */
[----:B------:R-:W-:-:S04]  /*3cc0*/  LOP3.LUT R71, R66, 0xffffff00, RZ, 0xc0, !PT ;  /* 0xffffff0042477812 */ /* 0x000fc800078ec0ff */
[----:B------:R-:W-:-:S04]  /*3cd0*/  IADD3 R68, PT, PT, R64, R71, RZ ;  /* 0x0000004740447210 */ /* 0x000fc80007ffe0ff */
[----:B------:R-:W-:Y:S02]  /*3ce0*/  LEA R68, R81, R68, 0x2 ;  /* 0x0000004451447211 */ /* 0x000fe400078e10ff */
[----:B------:R-:W-:Y:S01]  /*3cf0*/  @P0 MOV R67, RZ ;  /* 0x000000ff00430202 */ /* 0x000fe20000000f00 */
[----:B---3--:R0:W-:Y:S04]  /*3d00*/  @!P0 STS [R55], R62 ;  /* 0x0000003e37008388 */ /* 0x0081e80000000800 */
[----:B------:R0:W-:Y:S01]  /*3d10*/  @P0 STS [R55], RZ ;  /* 0x000000ff37000388 */ /* 0x0001e20000000800 */
[----:B------:R-:W-:-:S03]  /*3d20*/  ISETP.GT.U32.AND P0, PT, R247, 0x1ef, PT ;  /* 0x000001eff700780c */ /* 0x000fc60003f04070 */
[----:B--2---:R0:W-:Y:S10]  /*3d30*/  STS [R68], R67 ;  /* 0x0000004344007388 */ /* 0x0041f40000000800 */
[----:B0-----:R-:W-:Y:S05]  /*3d40*/  @P0 BRA `(.L_x_68) ;  /* 0x0000002400280947 */ /* 0x001fea0003800000 */
[----:B------:R-:W-:-:S04]  /*3d50*/  IADD3 R61, PT, PT, R247, 0x10, RZ ;  /* 0x00000010f73d7810 */ /* 0x000fc80007ffe0ff */
[C---:B------:R-:W-:Y:S02]  /*3d60*/  LEA.HI R68, R61.reuse, R130, RZ, 0x1a ;  /* 0x000000823d447211 */ /* 0x040fe400078fd0ff */
[----:B------:R-:W-:Y:S02]  /*3d70*/  LOP3.LUT R60, R61, 0x3f, RZ, 0xc0, !PT ;  /* 0x0000003f3d3c7812 */ /* 0x000fe400078ec0ff */
[----:B------:R-:W-:-:S04]  /*3d80*/  ISETP.GE.AND P0, PT, R68, R69, PT ;  /* 0x000000454400720c */ /* 0x000fc80003f06270 */
[----:B------:R-:W-:-:S13]  /*3d90*/  ISETP.LT.AND P0, PT, R60, R65, !P0 ;  /* 0x000000413c00720c */ /* 0x000fda0004701270 */
[----:B------:R-:W0:Y:S01]  /*3da0*/  @P0 LDC.64 R62, c[0x0][0x388] ;  /* 0x0000e200ff3e0b82 */ /* 0x000e220000000a00 */
[----:B------:R-:W-:-:S07]  /*3db0*/  @P0 IMAD R67, R68, R65, R105 ;  /* 0x0000004144430224 */ /* 0x000fce00078e0269 */
[----:B------:R-:W1:Y:S01]  /*3dc0*/  @P0 LDC.64 R60, c[0x0][0x390] ;  /* 0x0000e400ff3c0b82 */ /* 0x000e620000000a00 */
[----:B0-----:R-:W-:-:S06]  /*3dd0*/  @P0 IMAD.WIDE R62, R67, 0x4, R62 ;  /* 0x00000004433e0825 */ /* 0x001fcc00078e023e */
[----:B------:R-:W2:Y:S01]  /*3de0*/  @P0 LDG.E R63, desc[UR10][R62.64] ;  /* 0x0000000a3e3f0981 */ /* 0x000ea2000c1e1900 */
[----:B-1----:R-:W-:Y:S01]  /*3df0*/  @P0 IMAD.WIDE R60, R67, 0x4, R60 ;  /* 0x00000004433c0825 */ /* 0x002fe200078e023c */
[----:B------:R-:W-:-:S06]  /*3e00*/  @!P0 MOV R67, RZ ;  /* 0x000000ff00438202 */ /* 0x000fcc0000000f00 */
[----:B------:R-:W3:Y:S01]  /*3e10*/  @P0 LDG.E R67, desc[UR10][R60.64] ;  /* 0x0000000a3c430981 */ /* 0x000ee2000c1e1900 */
[----:B------:R-:W-:-:S04]  /*3e20*/  LEA R68, R247, 0x40, 0x2 ;  /* 0x00000040f7447811 */ /* 0x000fc800078e10ff */
[C---:B------:R-:W-:Y:S02]  /*3e30*/  LOP3.LUT R71, R68.reuse, 0xffffff00, RZ, 0xc0, !PT ;  /* 0xffffff0044477812 */ /* 0x040fe400078ec0ff */
[----:B------:R-:W-:Y:S01]  /*3e40*/  LOP3.LUT R68, R68, 0xfc, RZ, 0xc0, !PT ;  /* 0x000000fc44447812 */ /* 0x000fe200078ec0ff */
[----:B------:R0:W-:Y:S03]  /*3e50*/  @!P0 STS [R20], RZ ;  /* 0x000000ff14008388 */ /* 0x0001e60000000800 */
[----:B------:R-:W-:Y:S01]  /*3e60*/  IADD3 R68, PT, PT, R68, R64, R71 ;  /* 0x0000004044447210 */ /* 0x000fe20007ffe047 */
[----:B--2---:R0:W-:Y:S01]  /*3e70*/  @P0 STS [R20], R63 ;  /* 0x0000003f14000388 */ /* 0x0041e20000000800 */
[----:B------:R-:W-:-:S03]  /*3e80*/  ISETP.GT.U32.AND P0, PT, R247, 0x1df, PT ;  /* 0x000001dff700780c */ /* 0x000fc60003f04070 */
[----:B---3--:R0:W-:Y:S10]  /*3e90*/  STS [R68], R67 ;  /* 0x0000004344007388 */ /* 0x0081f40000000800 */
[----:B------:R-:W-:Y:S05]  /*3ea0*/  @P0 BRA `(.L_x_68) ;  /* 0x0000002000d00947 */ /* 0x000fea0003800000 */
[----:B0-----:R-:W-:-:S04]  /*3eb0*/  IADD3 R68, PT, PT, R19, R130, RZ ;  /* 0x0000008213447210 */ /* 0x001fc80007ffe0ff */
        /* <DEDUP_REMOVED lines=10> */
[----:B------:R-:W-:-:S04]  /*3f60*/  LEA R71, R19, R64, 0x8 ;  /* 0x0000004013477211 */ /* 0x000fc800078e40ff */
[----:B------:R-:W-:Y:S01]  /*3f70*/  LEA R68, R86, R71, 0x2 ;  /* 0x0000004756447211 */ /* 0x000fe200078e10ff */
[----:B------:R1:W-:Y:S04]  /*3f80*/  @!P0 STS [R21], RZ ;  /* 0x000000ff15008388 */ /* 0x0003e80000000800 */
[----:B--2---:R1:W-:Y:S01]  /*3f90*/  @P0 STS [R21], R62 ;  /* 0x0000003e15000388 */ /* 0x0043e20000000800 */
[----:B------:R-:W-:-:S03]  /*3fa0*/  ISETP.GT.U32.AND P0, PT, R247, 0x1cf, PT ;  /* 0x000001cff700780c */ /* 0x000fc60003f04070 */
[----:B---3--:R1:W-:Y:S10]  /*3fb0*/  STS [R68], R67 ;  /* 0x0000004344007388 */ /* 0x0083f40000000800 */
[----:B------:R-:W-:Y:S05]  /*3fc0*/  @P0 BRA `(.L_x_68) ;  /* 0x0000002000880947 */ /* 0x000fea0003800000 */
[----:B-1----:R-:W-:-:S05]  /*3fd0*/  VIADD R67, R247, 0x30 ;  /* 0x00000030f7437836 */ /* 0x002fca0000000000 */
[C---:B------:R-:W-:Y:S02]  /*3fe0*/  LEA.HI R68, R67.reuse, R130, RZ, 0x1a ;  /* 0x0000008243447211 */ /* 0x040fe400078fd0ff */
[----:B------:R-:W-:Y:S02]  /*3ff0*/  LOP3.LUT R60, R67, 0x3f, RZ, 0xc0, !PT ;  /* 0x0000003f433c7812 */ /* 0x000fe400078ec0ff */
[----:B------:R-:W-:-:S04]  /*4000*/  ISETP.GE.AND P0, PT, R68, R69, PT ;  /* 0x000000454400720c */ /* 0x000fc80003f06270 */
[----:B------:R-:W-:-:S13]  /*4010*/  ISETP.LT.AND P0, PT, R60, R65, !P0 ;  /* 0x000000413c00720c */ /* 0x000fda0004701270 */
[----:B------:R-:W0:Y:S01]  /*4020*/  @P0 LDC.64 R62, c[0x0][0x388] ;  /* 0x0000e200ff3e0b82 */ /* 0x000e220000000a00 */
[----:B------:R-:W-:Y:S01]  /*4030*/  @P0 IMAD R71, R68, R65, R106 ;  /* 0x0000004144470224 */ /* 0x000fe200078e026a */
[----:B------:R-:W-:-:S06]  /*4040*/  @!P0 MOV R68, RZ ;  /* 0x000000ff00448202 */ /* 0x000fcc0000000f00 */
[----:B------:R-:W1:Y:S01]  /*4050*/  @P0 LDC.64 R60, c[0x0][0x390] ;  /* 0x0000e400ff3c0b82 */ /* 0x000e620000000a00 */
[----:B0-----:R-:W-:-:S06]  /*4060*/  @P0 IMAD.WIDE R62, R71, 0x4, R62 ;  /* 0x00000004473e0825 */ /* 0x001fcc00078e023e */
[----:B------:R-:W2:Y:S01]  /*4070*/  @P0 LDG.E R62, desc[UR10][R62.64] ;  /* 0x0000000a3e3e0981 */ /* 0x000ea2000c1e1900 */
[----:B-1----:R-:W-:-:S05]  /*4080*/  @P0 IMAD.WIDE R60, R71, 0x4, R60 ;  /* 0x00000004473c0825 */ /* 0x002fca00078e023c */
        /* <DEDUP_REMOVED lines=10> */
[----:B------:R-:W-:Y:S02]  /*4130*/  IADD3 R61, PT, PT, R247, 0x40, RZ ;  /* 0x00000040f73d7810 */ /* 0x000fe40007ffe0ff */
[----:B------:R-:W-:Y:S02]  /*4140*/  ISETP.GE.AND P0, PT, R81, R65, PT ;  /* 0x000000415100720c */ /* 0x000fe40003f06270 */
[----:B----4-:R-:W-:-:S04]  /*4150*/  LEA.HI R68, R61, R130, RZ, 0x1a ;  /* 0x000000823d447211 */ /* 0x010fc800078fd0ff */
        /* <DEDUP_REMOVED lines=10> */
[----:B------:R-:W-:-:S04]  /*4200*/  LOP3.LUT R71, R70, 0xffffff00, RZ, 0xc0, !PT ;  /* 0xffffff0046477812 */ /* 0x000fc800078ec0ff */
[----:B------:R-:W-:Y:S01]  /*4210*/  IADD3 R70, PT, PT, R64, R71, RZ ;  /* 0x0000004740467210 */ /* 0x000fe20007ffe0ff */
[----:B------:R0:W-:Y:S03]  /*4220*/  @!P1 STS [R56], RZ ;  /* 0x000000ff38009388 */ /* 0x0001e60000000800 */
[----:B------:R-:W-:Y:S01]  /*4230*/  LEA R71, R81, R70, 0x2 ;  /* 0x0000004651477211 */ /* 0x000fe200078e10ff */
        /* <DEDUP_REMOVED lines=22> */
[----:B------:R-:W-:Y:S01]  /*43a0*/  VIADD R60, R247, 0x60 ;  /* 0x00000060f73c7836 */ /* 0x000fe20000000000 */
[----:B0-----:R-:W-:-:S04]  /*43b0*/  IADD3 R68, PT, PT, R23, R130, RZ ;  /* 0x0000008217447210 */ /* 0x001fc80007ffe0ff */
        /* <DEDUP_REMOVED lines=12> */
[----:B------:R-:W-:Y:S02]  /*4480*/  LOP3.LUT R71, R70, 0xfc, RZ, 0xc0, !PT ;  /* 0x000000fc46477812 */ /* 0x000fe400078ec0ff */
[----:B------:R-:W-:Y:S01]  /*4490*/  LEA R70, R23, R64, 0x8 ;  /* 0x0000004017467211 */ /* 0x000fe200078e40ff */
[----:B------:R0:W-:Y:S03]  /*44a0*/  @!P1 STS [R27], RZ ;  /* 0x000000ff1b009388 */ /* 0x0001e60000000800 */
[----:B------:R-:W-:Y:S01]  /*44b0*/  IADD3 R71, PT, PT, R70, R71, RZ ;  /* 0x0000004746477210 */ /* 0x000fe20007ffe0ff */
        /* <DEDUP_REMOVED lines=22> */
[----:B0-----:R-:W-:-:S04]  /*4620*/  IADD3 R68, PT, PT, R51, R130, RZ ;  /* 0x0000008233447210 */ /* 0x001fc80007ffe0ff */
[----:B------:R-:W-:-:S13]  /*4630*/  ISETP.LT.AND P1, PT, R68, R69, !P0 ;  /* 0x000000454400720c */ /* 0x000fda0004721270 */
[----:B------:R-:W0:Y:S01]  /*4640*/  @P1 LDC.64 R62, c[0x0][0x388] ;  /* 0x0000e200ff3e1b82 */ /* 0x000e220000000a00 */
[----:B------:R-:W-:Y:S02]  /*4650*/  @P1 IMAD R71, R68, R65, R102 ;  /* 0x0000004144471224 */ /* 0x000fe400078e0266 */
[----:B------:R-:W-:-:S05]  /*4660*/  @!P1 IMAD.MOV.U32 R68, RZ, RZ, RZ ;  /* 0x000000ffff449224 */ /* 0x000fca00078e00ff */
        /* <DEDUP_REMOVED lines=30> */
[----:B------:R-:W-:-:S04]  /*4850*/  IADD3 R61, PT, PT, R247, 0xa0, RZ ;  /* 0x000000a0f73d7810 */ /* 0x000fc80007ffe0ff */
[----:B0-----:R-:W-:-:S04]  /*4860*/  LEA.HI R68, R61, R130, RZ, 0x1a ;  /* 0x000000823d447211 */ /* 0x001fc800078fd0ff */
        /* <DEDUP_REMOVED lines=13> */
[----:B------:R0:W-:Y:S04]  /*4940*/  @!P1 STS [R32], RZ ;  /* 0x000000ff20009388 */ /* 0x0001e80000000800 */
[----:B------:R-:W-:Y:S01]  /*4950*/  IMAD R71, R90, 0x4, R71 ;  /* 0x000000045a477824 */ /* 0x000fe200078e0247 */
[----:B--2---:R0:W-:Y:S01]  /*4960*/  @P1 STS [R32], R63 ;  /* 0x0000003f20001388 */ /* 0x0041e20000000800 */
[----:B------:R-:W-:-:S03]  /*4970*/  ISETP.GT.U32.AND P1, PT, R247, 0x14f, PT ;  /* 0x0000014ff700780c */ /* 0x000fc60003f24070 */
[----:B---3--:R0:W-:Y:S10]  /*4980*/  STS [R71], R68 ;  /* 0x0000004447007388 */ /* 0x0081f40000000800 */
[----:B------:R-:W-:Y:S05]  /*4990*/  @P1 BRA `(.L_x_68) ;  /* 0x0000001800141947 */ /* 0x000fea0003800000 */
[----:B------:R-:W-:-:S04]  /*49a0*/  IADD3 R61, PT, PT, R247, 0xb0, RZ ;  /* 0x000000b0f73d7810 */ /* 0x000fc80007ffe0ff */
[C---:B0-----:R-:W-:Y:S02]  /*49b0*/  LEA.HI R68, R61.reuse, R130, RZ, 0x1a ;  /* 0x000000823d447211 */ /* 0x041fe400078fd0ff */
        /* <DEDUP_REMOVED lines=48> */
[----:B------:R-:W-:-:S05]  /*4cc0*/  LEA R70, R30, R64, 0x8 ;  /* 0x000000401e467211 */ /* 0x000fca00078e40ff */
[----:B------:R-:W-:Y:S01]  /*4cd0*/  IMAD R71, R91, 0x4, R70 ;  /* 0x000000045b477824 */ /* 0x000fe200078e0246 */
        /* <DEDUP_REMOVED lines=187> */
[----:B------:R-:W-:-:S04]  /*5890*/  IADD3 R61, PT, PT, R247, 0x180, RZ ;  /* 0x00000180f73d7810 */ /* 0x000fc80007ffe0ff */
[----:B0-----:R-:W-:-:S04]  /*58a0*/  LEA.HI R68, R61, R130, RZ, 0x1a ;  /* 0x000000823d447211 */ /* 0x001fc800078fd0ff */
        /* <DEDUP_REMOVED lines=41> */
[----:B0-----:R-:W-:Y:S02]  /*5b40*/  IADD3 R68, PT, PT, R74, R130, RZ ;  /* 0x000000824a447210 */ /* 0x001fe40007ffe0ff */
        /* <DEDUP_REMOVED lines=20> */
[----:B0-----:R-:W-:-:S05]  /*5c90*/  IMAD.IADD R68, R75, 0x1, R130 ;  /* 0x000000014b447824 */ /* 0x001fca00078e0282 */
        /* <DEDUP_REMOVED lines=17> */
[----:B0-----:R-:W-:Y:S01]  /*5db0*/  IADD3 R68, PT, PT, R130, 0x7, RZ ;  /* 0x0000000782447810 */ /* 0x001fe20007ffe0ff */
[----:B------:R-:W-:Y:S03]  /*5dc0*/  BSSY.RECONVERGENT B1, `(.L_x_69) ;  /* 0x000000e000017945 */ /* 0x000fe60003800200 */
[----:B------:R-:W-:-:S04]  /*5dd0*/  ISETP.GE.AND P0, PT, R68, R69, PT ;  /* 0x000000454400720c */ /* 0x000fc80003f06270 */
[----:B------:R-:W-:-:S13]  /*5de0*/  ISETP.LT.AND P1, PT, R247, R65, !P0 ;  /* 0x00000041f700720c */ /* 0x000fda0004721270 */
[----:B------:R0:W-:Y:S01]  /*5df0*/  @!P1 STS [R50+UR5+0x71c], RZ ;  /* 0x00071cff32009988 */ /* 0x0001e20008000805 */
[----:B------:R-:W-:Y:S01]  /*5e00*/  @!P1 MOV R61, RZ ;  /* 0x000000ff003d9202 */ /* 0x000fe20000000f00 */
[----:B------:R-:W-:Y:S06]  /*5e10*/  @!P1 BRA `(.L_x_70) ;  /* 0x0000000000209947 */ /* 0x000fec0003800000 */
[----:B------:R-:W1:Y:S01]  /*5e20*/  LDC.64 R60, c[0x0][0x388] ;  /* 0x0000e200ff3c7b82 */ /* 0x000e620000000a00 */
[----:B------:R-:W-:-:S04]  /*5e30*/  IMAD R71, R68, R65, R82 ;  /* 0x0000004144477224 */ /* 0x000fc800078e0252 */
[----:B-1----:R-:W-:-:S03]  /*5e40*/  IMAD.WIDE R62, R71, 0x4, R60 ;  /* 0x00000004473e7825 */ /* 0x002fc600078e023c */
[----:B------:R-:W1:Y:S03]  /*5e50*/  LDC.64 R60, c[0x0][0x390] ;  /* 0x0000e400ff3c7b82 */ /* 0x000e660000000a00 */
[----:B------:R-:W2:Y:S01]  /*5e60*/  LDG.E R63, desc[UR10][R62.64] ;  /* 0x0000000a3e3f7981 */ /* 0x000ea2000c1e1900 */
[----:B-1----:R-:W-:-:S06]  /*5e70*/  IMAD.WIDE R60, R71, 0x4, R60 ;  /* 0x00000004473c7825 */ /* 0x002fcc00078e023c */
[----:B------:R1:W5:Y:S04]  /*5e80*/  LDG.E R61, desc[UR10][R60.64] ;  /* 0x0000000a3c3d7981 */ /* 0x000368000c1e1900 */
[----:B--2---:R1:W-:Y:S02]  /*5e90*/  STS [R50+UR5+0x71c], R63 ;  /* 0x00071c3f32007988 */ /* 0x0043e40008000805 */
.L_x_70:
[----:B------:R-:W-:Y:S05]  /*5ea0*/  BSYNC.RECONVERGENT B1 ;  /* 0x0000000000017941 */ /* 0x000fea0003800200 */
.L_x_69:
[----:B-----5:R2:W-:Y:S01]  /*5eb0*/  STS [R50+UR6+0x700], R61 ;  /* 0x0007003d32007988 */ /* 0x0205e20008000806 */
[----:B------:R-:W-:-:S13]  /*5ec0*/  ISETP.GT.U32.AND P1, PT, R247, 0x2f, PT ;  /* 0x0000002ff700780c */ /* 0x000fda0003f24070 */
[----:B--2---:R-:W-:Y:S05]  /*5ed0*/  @P1 BRA `(.L_x_68) ;  /* 0x0000000000c41947 */ /* 0x004fea0003800000 */
[----:B------:R-:W-:-:S04]  /*5ee0*/  IADD3 R70, PT, PT, R76, R130, RZ ;  /* 0x000000824c467210 */ /* 0x000fc80007ffe0ff */
[----:B------:R-:W-:-:S04]  /*5ef0*/  ISETP.GE.AND P1, PT, R70, R69, PT ;  /* 0x000000454600720c */ /* 0x000fc80003f26270 */
[----:B------:R-:W-:-:S13]  /*5f00*/  ISETP.LT.AND P1, PT, R100, R65, !P1 ;  /* 0x000000416400720c */ /* 0x000fda0004f21270 */
[----:B-1----:R-:W1:Y:S01]  /*5f10*/  @P1 LDC.64 R62, c[0x0][0x388] ;  /* 0x0000e200ff3e1b82 */ /* 0x002e620000000a00 */
[----:B------:R-:W-:-:S07]  /*5f20*/  @P1 IMAD R69, R70, R65, R126 ;  /* 0x0000004146451224 */ /* 0x000fce00078e027e */
[----:B------:R-:W2:Y:S01]  /*5f30*/  @P1 LDC.64 R60, c[0x0][0x390] ;  /* 0x0000e400ff3c1b82 */ /* 0x000ea20000000a00 */
[----:B-1----:R-:W-:-:S06]  /*5f40*/  @P1 IMAD.WIDE R62, R69, 0x4, R62 ;  /* 0x00000004453e1825 */ /* 0x002fcc00078e023e */
[----:B------:R-:W3:Y:S01]  /*5f50*/  @P1 LDG.E R63, desc[UR10][R62.64] ;  /* 0x0000000a3e3f1981 */ /* 0x000ee2000c1e1900 */
[----:B--2---:R-:W-:Y:S01]  /*5f60*/  @P1 IMAD.WIDE R60, R69, 0x4, R60 ;  /* 0x00000004453c1825 */ /* 0x004fe200078e023c */
[----:B------:R-:W-:-:S06]  /*5f70*/  @!P1 MOV R69, RZ ;  /* 0x000000ff00459202 */ /* 0x000fcc0000000f00 */
[----:B------:R-:W2:Y:S01]  /*5f80*/  @P1 LDG.E R69, desc[UR10][R60.64] ;  /* 0x0000000a3c451981 */ /* 0x000ea2000c1e1900 */
[----:B------:R-:W-:-:S04]  /*5f90*/  LEA R71, R76, R64, 0x8 ;  /* 0x000000404c477211 */ /* 0x000fc800078e40ff */
[----:B------:R-:W-:Y:S01]  /*5fa0*/  LEA R70, R100, R71, 0x2 ;  /* 0x0000004764467211 */ /* 0x000fe200078e10ff */
[----:B------:R1:W-:Y:S04]  /*5fb0*/  @!P1 STS [R80], RZ ;  /* 0x000000ff50009388 */ /* 0x0003e80000000800 */
[----:B---3--:R1:W-:Y:S01]  /*5fc0*/  @P1 STS [R80], R63 ;  /* 0x0000003f50001388 */ /* 0x0083e20000000800 */
[----:B------:R-:W-:-:S03]  /*5fd0*/  ISETP.GT.U32.AND P1, PT, R247, 0x1f, PT ;  /* 0x0000001ff700780c */ /* 0x000fc60003f24070 */
[----:B--2---:R1:W-:Y:S10]  /*5fe0*/  STS [R70], R69 ;  /* 0x0000004546007388 */ /* 0x0043f40000000800 */
[----:B------:R-:W-:Y:S05]  /*5ff0*/  @P1 BRA `(.L_x_68) ;  /* 0x00000000007c1947 */ /* 0x000fea0003800000 */
[----:B------:R-:W-:-:S04]  /*6000*/  LOP3.LUT R60, R247, 0x20, RZ, 0x3c, !PT ;  /* 0x00000020f73c7812 */ /* 0x000fc800078e3cff */
[----:B------:R-:W-:-:S13]  /*6010*/  ISETP.LT.AND P1, PT, R60, R65, !P0 ;  /* 0x000000413c00720c */ /* 0x000fda0004721270 */
[----:B-1----:R-:W1:Y:S01]  /*6020*/  @P1 LDC.64 R62, c[0x0][0x388] ;  /* 0x0000e200ff3e1b82 */ /* 0x002e620000000a00 */
[----:B------:R-:W-:-:S07]  /*6030*/  @P1 IMAD R69, R68, R65, R101 ;  /* 0x0000004144451224 */ /* 0x000fce00078e0265 */
[----:B------:R-:W2:Y:S01]  /*6040*/  @P1 LDC.64 R60, c[0x0][0x390] ;  /* 0x0000e400ff3c1b82 */ /* 0x000ea20000000a00 */
[----:B-1----:R-:W-:-:S06]  /*6050*/  @P1 IMAD.WIDE R62, R69, 0x4, R62 ;  /* 0x00000004453e1825 */ /* 0x002fcc00078e023e */
[----:B------:R-:W3:Y:S01]  /*6060*/  @P1 LDG.E R62, desc[UR10][R62.64] ;  /* 0x0000000a3e3e1981 */ /* 0x000ee2000c1e1900 */
[----:B--2---:R-:W-:-:S04]  /*6070*/  @P1 IMAD.WIDE R60, R69, 0x4, R60 ;  /* 0x00000004453c1825 */ /* 0x004fc800078e023c */
[----:B------:R-:W-:-:S06]  /*6080*/  @!P1 IMAD.MOV.U32 R69, RZ, RZ, RZ ;  /* 0x000000ffff459224 */ /* 0x000fcc00078e00ff */
[----:B------:R-:W2:Y:S01]  /*6090*/  @P1 LDG.E R69, desc[UR10][R60.64] ;  /* 0x0000000a3c451981 */ /* 0x000ea2000c1e1900 */
[----:B------:R-:W-:-:S04]  /*60a0*/  LOP3.LUT R71, R66, 0x80, RZ, 0x3c, !PT ;  /* 0x0000008042477812 */ /* 0x000fc800078e3cff */
[----:B------:R-:W-:Y:S01]  /*60b0*/  IADD3 R64, PT, PT, R64, R71, RZ ;  /* 0x0000004740407210 */ /* 0x000fe20007ffe0ff */
[----:B------:R1:W-:Y:S04]  /*60c0*/  @!P1 STS [R103+UR5+0x71c], RZ ;  /* 0x00071cff67009988 */ /* 0x0003e80008000805 */
[----:B---3--:R1:W-:Y:S01]  /*60d0*/  @P1 STS [R103+UR5+0x71c], R62 ;  /* 0x00071c3e67001988 */ /* 0x0083e20008000805 */
[----:B------:R-:W-:-:S03]  /*60e0*/  ISETP.GT.U32.AND P1, PT, R247, 0xf, PT ;  /* 0x0000000ff700780c */ /* 0x000fc60003f24070 */
[----:B--2---:R1:W-:Y:S10]  /*60f0*/  STS [R64+0x700], R69 ;  /* 0x0007004540007388 */ /* 0x0043f40000000800 */
[----:B------:R-:W-:Y:S05]  /*6100*/  @P1 BRA `(.L_x_68) ;  /* 0x0000000000381947 */ /* 0x000fea0003800000 */
[----:B------:R-:W-:-:S13]  /*6110*/  ISETP.LT.AND P0, PT, R67, R65, !P0 ;  /* 0x000000414300720c */ /* 0x000fda0004701270 */
[----:B------:R2:W-:Y:S04]  /*6120*/  @!P0 STS [R50+UR5+0x7dc], RZ ;  /* 0x0007dcff32008988 */ /* 0x0005e80008000805 */
[----:B------:R2:W-:Y:S01]  /*6130*/  @!P0 STS [R50+UR6+0x7c0], RZ ;  /* 0x0007c0ff32008988 */ /* 0x0005e20008000806 */
[----:B------:R-:W-:Y:S05]  /*6140*/  @!P0 BRA `(.L_x_68) ;  /* 0x0000000000288947 */ /* 0x000fea0003800000 */
[----:B-1----:R-:W1:Y:S01]  /*6150*/  LDC.64 R62, c[0x0][0x388] ;  /* 0x0000e200ff3e7b82 */ /* 0x002e620000000a00 */
[----:B------:R-:W-:-:S05]  /*6160*/  IMAD R65, R68, R65, R82 ;  /* 0x0000004144417224 */ /* 0x000fca00078e0252 */
[----:B------:R-:W-:Y:S02]  /*6170*/  IADD3 R65, PT, PT, R65, 0x30, RZ ;  /* 0x0000003041417810 */ /* 0x000fe40007ffe0ff */
[----:B------:R-:W3:Y:S03]  /*6180*/  LDC.64 R60, c[0x0][0x390] ;  /* 0x0000e400ff3c7b82 */ /* 0x000ee60000000a00 */
[----:B-1----:R-:W-:-:S06]  /*6190*/  IMAD.WIDE R62, R65, 0x4, R62 ;  /* 0x00000004413e7825 */ /* 0x002fcc00078e023e */
[----:B------:R-:W4:Y:S01]  /*61a0*/  LDG.E R63, desc[UR10][R62.64] ;  /* 0x0000000a3e3f7981 */ /* 0x000f22000c1e1900 */
[----:B---3--:R-:W-:-:S06]  /*61b0*/  IMAD.WIDE R60, R65, 0x4, R60 ;  /* 0x00000004413c7825 */ /* 0x008fcc00078e023c */
[----:B------:R-:W3:Y:S04]  /*61c0*/  LDG.E R61, desc[UR10][R60.64] ;  /* 0x0000000a3c3d7981 */ /* 0x000ee8000c1e1900 */
[----:B----4-:R1:W-:Y:S04]  /*61d0*/  STS [R50+UR5+0x7dc], R63 ;  /* 0x0007dc3f32007988 */ /* 0x0103e80008000805 */
[----:B---3--:R1:W-:Y:S02]  /*61e0*/  STS [R50+UR6+0x7c0], R61 ;  /* 0x0007c03d32007988 */ /* 0x0083e40008000806 */
.L_x_68:
[----:B------:R-:W-:Y:S05]  /*61f0*/  BSYNC.RECONVERGENT B0 ;  /* 0x0000000000007941 */ /* 0x000fea0003800200 */
.L_x_67:
[----:B-1----:R-:W0:Y:S01]  /*6200*/  S2R R61, SR_CgaCtaId ;  /* 0x00000000003d7919 */ /* 0x002e220000008800 */
[----:B------:R-:W-:Y:S01]  /*6210*/  MOV R60, 0x400 ;  /* 0x00000400003c7802 */ /* 0x000fe20000000f00 */
[----:B------:R-:W1:Y:S01]  /*6220*/  LDCU UR8, c[0x0][0x3a4] ;  /* 0x00007480ff0877ac */ /* 0x000e620008000800 */
[----:B------:R-:W-:Y:S02]  /*6230*/  BSSY.RECONVERGENT B0, `(.L_x_71) ;  /* 0x00001bd000007945 */ /* 0x000fe40003800200 */
[----:B------:R-:W-:Y:S02]  /*6240*/  IADD3 R64, PT, PT, R60, 0x820, RZ ;  /* 0x000008203c407810 */ /* 0x000fe40007ffe0ff */
[----:B0---4-:R-:W-:Y:S02]  /*6250*/  LEA R62, R61, R60, 0x18 ;  /* 0x0000003c3d3e7211 */ /* 0x011fe400078ec0ff */
[----:B------:R-:W-:Y:S02]  /*6260*/  SHF.L.U32 R60, R247, 0x1, RZ ;  /* 0x00000001f73c7819 */ /* 0x000fe400000006ff */
[----:B------:R-:W-:Y:S01]  /*6270*/  LEA R61, R61, R64, 0x18 ;  /* 0x000000403d3d7211 */ /* 0x000fe200078ec0ff */
[----:B------:R-:W-:Y:S01]  /*6280*/  IMAD R71, R245, 0x208, R62 ;  /* 0x00000208f5477824 */ /* 0x000fe200078e023e */
[----:B------:R-:W-:Y:S01]  /*6290*/  BAR.SYNC.DEFER_BLOCKING 0x0 ;  /* 0x0000000000007b1d */ /* 0x000fe20000010000 */
[----:B------:R-:W-:-:S05]  /*62a0*/  LOP3.LUT R60, R60, 0x6, RZ, 0xc0, !PT ;  /* 0x000000063c3c7812 */ /* 0x000fca00078ec0ff */
[----:B------:R-:W-:-:S05]  /*62b0*/  IMAD R70, R60, 0x104, R61 ;  /* 0x000001043c467824 */ /* 0x000fca00078e023d */
[----:B------:R-:W-:Y:S04]  /*62c0*/  LDS R68, [R70+0x104] ;  /* 0x0001040046447984 */ /* 0x000fe80000000800 */
[----:B------:R-:W0:Y:S04]  /*62d0*/  LDS.64 R62, [R71] ;  /* 0x00000000473e7984 */ /* 0x000e280000000a00 */
[----:B------:R-:W3:Y:S04]  /*62e0*/  LDS.64 R60, [R70] ;  /* 0x00000000463c7984 */ /* 0x000ee80000000a00 */
[----:B------:R-:W4:Y:S04]  /*62f0*/  LDS R69, [R71+0x104] ;  /* 0x0001040047457984 */ /* 0x000f280000000800 */
[----:B------:R-:W5:Y:S04]  /*6300*/  LDS.64 R66, [R70+0x108] ;  /* 0x0001080046427984 */ /* 0x000f680000000a00 */
[----:B------:R-:W2:Y:S01]  /*6310*/  LDS.64 R64, [R71+0x108] ;  /* 0x0001080047407984 */ /* 0x000ea20000000a00 */
[C---:B0-----:R-:W-:Y:S01]  /*6320*/  FFMA R249, R62.reuse, R68, RZ ;  /* 0x000000443ef97223 */ /* 0x041fe200000000ff */
[----:B---3--:R-:W-:Y:S01]  /*6330*/  FFMA R248, R62, R60, RZ ;  /* 0x0000003c3ef87223 */ /* 0x008fe200000000ff */
[----:B----4-:R-:W-:-:S03]  /*6340*/  FFMA R68, R69, R68, RZ ;  /* 0x0000004445447223 */ /* 0x010fc600000000ff */
[----:B------:R-:W-:Y:S01]  /*6350*/  FFMA R251, R63, R61, R248 ;  /* 0x0000003d3ffb7223 */ /* 0x000fe200000000f8 */
[----:B------:R-:W-:Y:S01]  /*6360*/  FFMA R60, R69, R60, RZ ;  /* 0x0000003c453c7223 */ /* 0x000fe200000000ff */
[----:B-----5:R-:W-:Y:S02]  /*6370*/  FFMA R248, R66, R63, R249 ;  /* 0x0000003f42f87223 */ /* 0x020fe400000000f9 */
[----:B------:R-:W0:Y:S01]  /*6380*/  LDS.64 R62, [R71+0x8] ;  /* 0x00000800473e7984 */ /* 0x000e220000000a00 */
[C---:B--2---:R-:W-:Y:S01]  /*6390*/  FFMA R66, R64.reuse, R66, R68 ;  /* 0x0000004240427223 */ /* 0x044fe20000000044 */
[----:B------:R-:W-:Y:S02]  /*63a0*/  FFMA R64, R64, R61, R60 ;  /* 0x0000003d40407223 */ /* 0x000fe4000000003c */
[----:B------:R-:W2:Y:S01]  /*63b0*/  LDS.64 R68, [R70+0x8] ;  /* 0x0000080046447984 */ /* 0x000ea20000000a00 */
[----:B------:R-:W-:-:S03]  /*63c0*/  FFMA R249, R65, R67, R66 ;  /* 0x0000004341f97223 */ /* 0x000fc60000000042 */
[----:B------:R-:W3:Y:S01]  /*63d0*/  LDS.64 R60, [R70+0x110] ;  /* 0x00011000463c7984 */ /* 0x000ee20000000a00 */
[----:B0-----:R-:W-:-:S03]  /*63e0*/  FFMA R248, R62, R67, R248 ;  /* 0x000000433ef87223 */ /* 0x001fc600000000f8 */
[----:B------:R-:W0:Y:S01]  /*63f0*/  LDS.64 R66, [R71+0x110] ;  /* 0x0001100047427984 */ /* 0x000e220000000a00 */
[----:B--2---:R-:W-:Y:S01]  /*6400*/  FFMA R62, R62, R68, R251 ;  /* 0x000000443e3e7223 */ /* 0x004fe200000000fb */
[----:B------:R-:W-:Y:S02]  /*6410*/  FFMA R68, R68, R65, R64 ;  /* 0x0000004144447223 */ /* 0x000fe40000000040 */
[----:B------:R-:W-:Y:S01]  /*6420*/  LDS.64 R64, [R70+0x10] ;  /* 0x0000100046407984 */ /* 0x000fe20000000a00 */
[----:B------:R-:W-:Y:S01]  /*6430*/  FFMA R251, R63, R69, R62 ;  /* 0x000000453ffb7223 */ /* 0x000fe2000000003e */
[----:B---3--:R-:W-:Y:S02]  /*6440*/  FFMA R248, R60, R63, R248 ;  /* 0x0000003f3cf87223 */ /* 0x008fe400000000f8 */
[----:B------:R-:W2:Y:S01]  /*6450*/  LDS.64 R62, [R71+0x10] ;  /* 0x00001000473e7984 */ /* 0x000ea20000000a00 */
[C---:B0-----:R-:W-:Y:S01]  /*6460*/  FFMA R60, R66.reuse, R60, R249 ;  /* 0x0000003c423c7223 */ /* 0x041fe200000000f9 */
[----:B------:R-:W-:-:S02]  /*6470*/  FFMA R66, R66, R69, R68 ;  /* 0x0000004542427223 */ /* 0x000fc40000000044 */
[----:B------:R-:W-:Y:S01]  /*6480*/  LDS.64 R68, [R71+0x118] ;  /* 0x0001180047447984 */ /* 0x000fe20000000a00 */
[-C--:B------:R-:W-:Y:S01]  /*6490*/  FFMA R249, R67, R61.reuse, R60 ;  /* 0x0000003d43f97223 */ /* 0x080fe2000000003c */
[C---:B--2---:R-:W-:Y:S01]  /*64a0*/  FFMA R248, R62.reuse, R61, R248 ;  /* 0x0000003d3ef87223 */ /* 0x044fe200000000f8 */
[----:B------:R-:W-:Y:S01]  /*64b0*/  FFMA R62, R62, R64, R251 ;  /* 0x000000403e3e7223 */ /* 0x000fe200000000fb */
[----:B------:R-:W0:Y:S01]  /*64c0*/  LDS.64 R60, [R70+0x118] ;  /* 0x00011800463c7984 */ /* 0x000e220000000a00 */
[----:B------:R-:W-:Y:S02]  /*64d0*/  FFMA R64, R64, R67, R66 ;  /* 0x0000004340407223 */ /* 0x000fe40000000042 */
[----:B------:R-:W-:Y:S01]  /*64e0*/  FFMA R251, R63, R65, R62 ;  /* 0x000000413ffb7223 */ /* 0x000fe2000000003e */
[----:B------:R-:W-:Y:S01]  /*64f0*/  LDS.64 R66, [R70+0x18] ;  /* 0x0000180046427984 */ /* 0x000fe20000000a00 */
[----:B0-----:R-:W-:Y:S01]  /*6500*/  FFMA R248, R60, R63, R248 ;  /* 0x0000003f3cf87223 */ /* 0x001fe200000000f8 */
[----:B------:R-:W-:-:S02]  /*6510*/  FFMA R60, R68, R60, R249 ;  /* 0x0000003c443c7223 */ /* 0x000fc400000000f9 */
[----:B------:R-:W0:Y:S01]  /*6520*/  LDS.64 R62, [R71+0x18] ;  /* 0x00001800473e7984 */ /* 0x000e220000000a00 */
[----:B------:R-:W-:Y:S01]  /*6530*/  FFMA R68, R68, R65, R64 ;  /* 0x0000004144447223 */ /* 0x000fe20000000040 */
[-C--:B------:R-:W-:Y:S02]  /*6540*/  FFMA R249, R69, R61.reuse, R60 ;  /* 0x0000003d45f97223 */ /* 0x080fe4000000003c */
[----:B------:R-:W-:Y:S01]  /*6550*/  LDS.64 R64, [R71+0x120] ;  /* 0x0001200047407984 */ /* 0x000fe20000000a00 */
[C---:B0-----:R-:W-:Y:S01]  /*6560*/  FFMA R248, R62.reuse, R61, R248 ;  /* 0x0000003d3ef87223 */ /* 0x041fe200000000f8 */
[----:B------:R-:W-:Y:S02]  /*6570*/  FFMA R62, R62, R66, R251 ;  /* 0x000000423e3e7223 */ /* 0x000fe400000000fb */
[----:B------:R-:W0:Y:S01]  /*6580*/  LDS.64 R60, [R70+0x120] ;  /* 0x00012000463c7984 */ /* 0x000e220000000a00 */
[----:B------:R-:W-:Y:S01]  /*6590*/  FFMA R66, R66, R69, R68 ;  /* 0x0000004542427223 */ /* 0x000fe20000000044 */
[----:B------:R-:W-:-:S02]  /*65a0*/  FFMA R251, R63, R67, R62 ;  /* 0x000000433ffb7223 */ /* 0x000fc4000000003e */
[----:B------:R-:W-:Y:S01]  /*65b0*/  LDS.64 R68, [R70+0x20] ;  /* 0x0000200046447984 */ /* 0x000fe20000000a00 */
[----:B0-----:R-:W-:Y:S01]  /*65c0*/  FFMA R248, R60, R63, R248 ;  /* 0x0000003f3cf87223 */ /* 0x001fe200000000f8 */
[C---:B------:R-:W-:Y:S02]  /*65d0*/  FFMA R60, R64.reuse, R60, R249 ;  /* 0x0000003c403c7223 */ /* 0x040fe400000000f9 */
[----:B------:R-:W0:Y:S01]  /*65e0*/  LDS.64 R62, [R71+0x20] ;  /* 0x00002000473e7984 */ /* 0x000e220000000a00 */
[----:B------:R-:W-:Y:S01]  /*65f0*/  FFMA R64, R64, R67, R66 ;  /* 0x0000004340407223 */ /* 0x000fe20000000042 */
[-C--:B------:R-:W-:Y:S02]  /*6600*/  FFMA R249, R65, R61.reuse, R60 ;  /* 0x0000003d41f97223 */ /* 0x080fe4000000003c */
[----:B------:R-:W-:Y:S01]  /*6610*/  LDS.64 R66, [R71+0x128] ;  /* 0x0001280047427984 */ /* 0x000fe20000000a00 */
[C---:B0-----:R-:W-:Y:S01]  /*6620*/  FFMA R248, R62.reuse, R61, R248 ;  /* 0x0000003d3ef87223 */ /* 0x041fe200000000f8 */
[----:B------:R-:W-:-:S02]  /*6630*/  FFMA R62, R62, R68, R251 ;  /* 0x000000443e3e7223 */ /* 0x000fc400000000fb */
[----:B------:R-:W0:Y:S01]  /*6640*/  LDS.64 R60, [R70+0x128] ;  /* 0x00012800463c7984 */ /* 0x000e220000000a00 */
[----:B------:R-:W-:Y:S01]  /*6650*/  FFMA R68, R68, R65, R64 ;  /* 0x0000004144447223 */ /* 0x000fe20000000040 */
[----:B------:R-:W-:Y:S02]  /*6660*/  FFMA R251, R63, R69, R62 ;  /* 0x000000453ffb7223 */ /* 0x000fe4000000003e */
[----:B------:R-:W-:Y:S01]  /*6670*/  LDS.64 R64, [R70+0x28] ;  /* 0x0000280046407984 */ /* 0x000fe20000000a00 */
[----:B0-----:R-:W-:Y:S01]  /*6680*/  FFMA R248, R60, R63, R248 ;  /* 0x0000003f3cf87223 */ /* 0x001fe200000000f8 */
[C---:B------:R-:W-:Y:S02]  /*6690*/  FFMA R60, R66.reuse, R60, R249 ;  /* 0x0000003c423c7223 */ /* 0x040fe400000000f9 */
[----:B------:R-:W0:Y:S01]  /*66a0*/  LDS.64 R62, [R71+0x28] ;  /* 0x00002800473e7984 */ /* 0x000e220000000a00 */
[----:B------:R-:W-:Y:S01]  /*66b0*/  FFMA R66, R66, R69, R68 ;  /* 0x0000004542427223 */ /* 0x000fe20000000044 */
[----:B------:R-:W-:-:S02]  /*66c0*/  FFMA R249, R67, R61, R60 ;  /* 0x0000003d43f97223 */ /* 0x000fc4000000003c */
[----:B------:R-:W-:Y:S01]  /*66d0*/  LDS.64 R68, [R71+0x130] ;  /* 0x0001300047447984 */ /* 0x000fe20000000a00 */
[C---:B0-----:R-:W-:Y:S01]  /*66e0*/  FFMA R248, R62.reuse, R61, R248 ;  /* 0x0000003d3ef87223 */ /* 0x041fe200000000f8 */
[----:B------:R-:W-:Y:S02]  /*66f0*/  FFMA R62, R62, R64, R251 ;  /* 0x000000403e3e7223 */ /* 0x000fe400000000fb */
[----:B------:R-:W0:Y:S01]  /*6700*/  LDS.64 R60, [R70+0x130] ;  /* 0x00013000463c7984 */ /* 0x000e220000000a00 */
[----:B------:R-:W-:Y:S01]  /*6710*/  FFMA R64, R64, R67, R66 ;  /* 0x0000004340407223 */ /* 0x000fe20000000042 */
[----:B------:R-:W-:Y:S02]  /*6720*/  FFMA R251, R63, R65, R62 ;  /* 0x000000413ffb7223 */ /* 0x000fe4000000003e */
        /* <DEDUP_REMOVED lines=96> */
[----:B------:R-:W2:Y:S01]  /*6d30*/  LDS.64 R64, [R71+0x70] ;  /* 0x0000700047407984 */ /* 0x000ea20000000a00 */
[----:B0-----:R-:W-:Y:S01]  /*6d40*/  FFMA R248, R60, R63, R248 ;  /* 0x0000003f3cf87223 */ /* 0x001fe200000000f8 */
[C---:B------:R-:W-:Y:S02]  /*6d50*/  FFMA R60, R66.reuse, R60, R249 ;  /* 0x0000003c423c7223 */ /* 0x040fe400000000f9 */
[----:B------:R-:W0:Y:S01]  /*6d60*/  LDS.64 R62, [R70+0x70] ;  /* 0x00007000463e7984 */ /* 0x000e220000000a00 */
[----:B------:R-:W-:Y:S01]  /*6d70*/  FFMA R66, R66, R69, R68 ;  /* 0x0000004542427223 */ /* 0x000fe20000000044 */
[CC--:B--2---:R-:W-:Y:S01]  /*6d80*/  FFMA R248, R64.reuse, R61.reuse, R248 ;  /* 0x0000003d40f87223 */ /* 0x0c4fe200000000f8 */
[----:B------:R-:W-:Y:S01]  /*6d90*/  FFMA R249, R67, R61, R60 ;  /* 0x0000003d43f97223 */ /* 0x000fe2000000003c */
[----:B------:R-:W-:Y:S04]  /*6da0*/  LDS.64 R68, [R71+0x178] ;  /* 0x0001780047447984 */ /* 0x000fe80000000a00 */
[----:B------:R-:W2:Y:S01]  /*6db0*/  LDS.64 R60, [R70+0x178] ;  /* 0x00017800463c7984 */ /* 0x000ea20000000a00 */
[----:B0-----:R-:W-:Y:S01]  /*6dc0*/  FFMA R64, R64, R62, R251 ;  /* 0x0000003e40407223 */ /* 0x001fe200000000fb */
[----:B------:R-:W-:-:S02]  /*6dd0*/  FFMA R62, R62, R67, R66 ;  /* 0x000000433e3e7223 */ /* 0x000fc40000000042 */
[----:B------:R-:W0:Y:S01]  /*6de0*/  LDS.64 R66, [R71+0x78] ;  /* 0x0000780047427984 */ /* 0x000e220000000a00 */
[----:B------:R-:W-:Y:S01]  /*6df0*/  FFMA R251, R65, R63, R64 ;  /* 0x0000003f41fb7223 */ /* 0x000fe20000000040 */
[----:B--2---:R-:W-:Y:S01]  /*6e00*/  FFMA R248, R60, R65, R248 ;  /* 0x000000413cf87223 */ /* 0x004fe200000000f8 */
[C---:B------:R-:W-:Y:S01]  /*6e10*/  FFMA R60, R68.reuse, R60, R249 ;  /* 0x0000003c443c7223 */ /* 0x040fe200000000f9 */
[----:B------:R-:W2:Y:S01]  /*6e20*/  LDS.64 R64, [R70+0x78] ;  /* 0x0000780046407984 */ /* 0x000ea20000000a00 */
[----:B------:R-:W-:Y:S02]  /*6e30*/  FFMA R68, R68, R63, R62 ;  /* 0x0000003f44447223 */ /* 0x000fe4000000003e */
[-C--:B------:R-:W-:Y:S01]  /*6e40*/  FFMA R249, R69, R61.reuse, R60 ;  /* 0x0000003d45f97223 */ /* 0x080fe2000000003c */
[----:B------:R-:W-:Y:S01]  /*6e50*/  LDS.64 R62, [R71+0x180] ;  /* 0x00018000473e7984 */ /* 0x000fe20000000a00 */
[----:B0-----:R-:W-:-:S03]  /*6e60*/  FFMA R248, R66, R61, R248 ;  /* 0x0000003d42f87223 */ /* 0x001fc600000000f8 */
[----:B------:R-:W0:Y:S01]  /*6e70*/  LDS.64 R60, [R70+0x180] ;  /* 0x00018000463c7984 */ /* 0x000e220000000a00 */
[----:B--2---:R-:W-:Y:S01]  /*6e80*/  FFMA R66, R66, R64, R251 ;  /* 0x0000004042427223 */ /* 0x004fe200000000fb */
[----:B------:R-:W-:Y:S02]  /*6e90*/  FFMA R64, R64, R69, R68 ;  /* 0x0000004540407223 */ /* 0x000fe40000000044 */
[----:B------:R-:W-:Y:S01]  /*6ea0*/  LDS.64 R68, [R70+0x80] ;  /* 0x0000800046447984 */ /* 0x000fe20000000a00 */
[----:B------:R-:W-:Y:S01]  /*6eb0*/  FFMA R251, R67, R65, R66 ;  /* 0x0000004143fb7223 */ /* 0x000fe20000000042 */
[----:B0-----:R-:W-:Y:S01]  /*6ec0*/  FFMA R248, R60, R67, R248 ;  /* 0x000000433cf87223 */ /* 0x001fe200000000f8 */
[C---:B------:R-:W-:Y:S01]  /*6ed0*/  FFMA R60, R62.reuse, R60, R249 ;  /* 0x0000003c3e3c7223 */ /* 0x040fe200000000f9 */
[----:B------:R-:W0:Y:S01]  /*6ee0*/  LDS.64 R66, [R71+0x80] ;  /* 0x0000800047427984 */ /* 0x000e220000000a00 */
[----:B------:R-:W-:Y:S02]  /*6ef0*/  FFMA R62, R62, R65, R64 ;  /* 0x000000413e3e7223 */ /* 0x000fe40000000040 */
[-C--:B------:R-:W-:Y:S01]  /*6f00*/  FFMA R249, R63, R61.reuse, R60 ;  /* 0x0000003d3ff97223 */ /* 0x080fe2000000003c */
        /* <DEDUP_REMOVED lines=17> */
[----:B------:R-:W-:Y:S01]  /*7020*/  LDS.64 R64, [R70+0x90] ;  /* 0x0000900046407984 */ /* 0x000fe20000000a00 */
[----:B------:R-:W-:Y:S01]  /*7030*/  FFMA R251, R63, R67, R62 ;  /* 0x000000433ffb7223 */ /* 0x000fe2000000003e */
[----:B--2---:R-:W-:Y:S01]  /*7040*/  FFMA R248, R60, R63, R248 ;  /* 0x0000003f3cf87223 */ /* 0x004fe200000000f8 */
        /* <DEDUP_REMOVED lines=148> */
[----:B------:R-:W2:Y:S01]  /*7990*/  LDS.64 R66, [R71+0x1f8] ;  /* 0x0001f80047427984 */ /* 0x000ea20000000a00 */
[C---:B0-----:R-:W-:Y:S01]  /*79a0*/  FFMA R248, R62.reuse, R61, R248 ;  /* 0x0000003d3ef87223 */ /* 0x041fe200000000f8 */
[----:B------:R-:W-:-:S02]  /*79b0*/  FFMA R62, R62, R64, R251 ;  /* 0x000000403e3e7223 */ /* 0x000fc400000000fb */
[----:B------:R-:W0:Y:S01]  /*79c0*/  LDS.64 R60, [R70+0x1f8] ;  /* 0x0001f800463c7984 */ /* 0x000e220000000a00 */
[----:B------:R-:W-:Y:S01]  /*79d0*/  FFMA R64, R64, R69, R68 ;  /* 0x0000004540407223 */ /* 0x000fe20000000044 */
[-C--:B------:R-:W-:Y:S02]  /*79e0*/  FFMA R251, R63, R65.reuse, R62 ;  /* 0x000000413ffb7223 */ /* 0x080fe4000000003e */
[----:B------:R-:W-:Y:S01]  /*79f0*/  LDS.64 R68, [R70+0xf8] ;  /* 0x0000f80046447984 */ /* 0x000fe20000000a00 */
[----:B--2---:R-:W-:Y:S01]  /*7a00*/  FFMA R65, R66, R65, R64 ;  /* 0x0000004142417223 */ /* 0x004fe20000000040 */
[----:B0-----:R-:W-:Y:S01]  /*7a10*/  FFMA R248, R60, R63, R248 ;  /* 0x0000003f3cf87223 */ /* 0x001fe200000000f8 */
[----:B------:R-:W-:Y:S01]  /*7a20*/  FFMA R250, R66, R60, R249 ;  /* 0x0000003c42fa7223 */ /* 0x000fe200000000f9 */
[----:B------:R-:W0:Y:S03]  /*7a30*/  LDS.64 R62, [R71+0xf8] ;  /* 0x0000f800473e7984 */ /* 0x000e260000000a00 */
[-C--:B------:R-:W-:Y:S01]  /*7a40*/  FFMA R250, R67, R61.reuse, R250 ;  /* 0x0000003d43fa7223 */ /* 0x080fe200000000fa */
[----:B------:R-:W2:Y:S04]  /*7a50*/  LDS R60, [R70+0x200] ;  /* 0x00020000463c7984 */ /* 0x000ea80000000800 */
[----:B------:R-:W3:Y:S01]  /*7a60*/  LDS R249, [R71+0x200] ;  /* 0x0002000047f97984 */ /* 0x000ee20000000800 */
[C---:B0-----:R-:W-:Y:S01]  /*7a70*/  FFMA R248, R62.reuse, R61, R248 ;  /* 0x0000003d3ef87223 */ /* 0x041fe200000000f8 */
[----:B------:R-:W-:Y:S01]  /*7a80*/  FFMA R62, R62, R68, R251 ;  /* 0x000000443e3e7223 */ /* 0x000fe200000000fb */
[----:B------:R-:W-:-:S02]  /*7a90*/  FFMA R68, R68, R67, R65 ;  /* 0x0000004344447223 */ /* 0x000fc40000000041 */
[----:B--2---:R-:W-:Y:S01]  /*7aa0*/  FFMA R61, R60, R63, R248 ;  /* 0x0000003f3c3d7223 */ /* 0x004fe200000000f8 */
[-C--:B------:R-:W-:Y:S01]  /*7ab0*/  FFMA R63, R63, R69.reuse, R62 ;  /* 0x000000453f3f7223 */ /* 0x080fe2000000003e */
[C---:B---3--:R-:W-:Y:S01]  /*7ac0*/  FFMA R65, R249.reuse, R60, R250 ;  /* 0x0000003cf9417223 */ /* 0x048fe200000000fa */
[----:B------:R-:W-:Y:S01]  /*7ad0*/  FFMA R69, R249, R69, R68 ;  /* 0x00000045f9457223 */ /* 0x000fe20000000044 */
[----:B-1----:R-:W-:Y:S01]  /*7ae0*/  MOV R249, UR8 ;  /* 0x0000000800f97c02 */ /* 0x002fe20008000f00 */
[-C--:B------:R-:W-:Y:S01]  /*7af0*/  FMUL R61, R61, R128.reuse ;  /* 0x000000803d3d7220 */ /* 0x080fe20000400000 */
[----:B------:R-:W-:Y:S01]  /*7b00*/  SHF.L.U32 R60, R247, 0x3, RZ ;  /* 0x00000003f73c7819 */ /* 0x000fe200000006ff */
[-C--:B------:R-:W-:Y:S01]  /*7b10*/  FMUL R69, R69, R128.reuse ;  /* 0x0000008045457220 */ /* 0x080fe20000400000 */
[----:B------:R-:W-:Y:S01]  /*7b20*/  ISETP.GE.AND P0, PT, R83, R249, PT ;  /* 0x000000f95300720c */ /* 0x000fe20003f06270 */
[----:B------:R-:W-:Y:S01]  /*7b30*/  FMUL R65, R65, R128 ;  /* 0x0000008041417220 */ /* 0x000fe20000400000 */
[----:B------:R-:W-:-:S02]  /*7b40*/  LOP3.LUT R60, R60, 0x18, RZ, 0xc0, !PT ;  /* 0x000000183c3c7812 */ /* 0x000fc400078ec0ff */
[CC--:B------:R-:W-:Y:S02]  /*7b50*/  ISETP.GE.U32.AND P1, PT, R104.reuse, R249.reuse, PT ;  /* 0x000000f96800720c */ /* 0x0c0fe40003f26070 */
[----:B------:R-:W-:Y:S01]  /*7b60*/  IADD3 R62, PT, PT, R127, R60, RZ ;  /* 0x0000003c7f3e7210 */ /* 0x000fe20007ffe0ff */
[----:B------:R-:W-:Y:S01]  /*7b70*/  FMUL R60, R63, R128 ;  /* 0x000000803f3c7220 */ /* 0x000fe20000400000 */
[----:B------:R-:W-:-:S03]  /*7b80*/  ISETP.GE.AND P2, PT, R104, R249, PT ;  /* 0x000000f96800720c */ /* 0x000fc60003f46270 */
[----:B------:R0:W-:Y:S04]  /*7b90*/  STS [R62+0x24], R69 ;  /* 0x000024453e007388 */ /* 0x0001e80000000800 */
[----:B------:R0:W-:Y:S04]  /*7ba0*/  STS.64 [R62], R60 ;  /* 0x0000003c3e007388 */ /* 0x0001e80000000a00 */
[----:B------:R0:W-:Y:S01]  /*7bb0*/  STS [R62+0x28], R65 ;  /* 0x000028413e007388 */ /* 0x0001e20000000800 */
[----:B------:R-:W-:Y:S06]  /*7bc0*/  BAR.SYNC.DEFER_BLOCKING 0x0 ;  /* 0x0000000000007b1d */ /* 0x000fec0000010000 */
[----:B------:R-:W-:Y:S05]  /*7bd0*/  @P0 BRA `(.L_x_72) ;  /* 0x0000000000880947 */ /* 0x000fea0003800000 */
[C---:B------:R-:W-:Y:S02]  /*7be0*/  ISETP.GE.AND P5, PT, R130.reuse, R249, PT ;  /* 0x000000f98200720c */ /* 0x040fe40003fa6270 */
[----:B0-----:R-:W-:Y:S02]  /*7bf0*/  IADD3 R60, PT, PT, R130, 0x1, RZ ;  /* 0x00000001823c7810 */ /* 0x001fe40007ffe0ff */
[----:B------:R-:W-:Y:S02]  /*7c00*/  MOV R132, R85 ;  /* 0x0000005500847202 */ /* 0x000fe40000000f00 */
[----:B------:R-:W-:Y:S02]  /*7c10*/  ISETP.GE.AND P6, PT, R60, R249, PT ;  /* 0x000000f93c00720c */ /* 0x000fe40003fc6270 */
[----:B------:R-:W-:-:S04]  /*7c20*/  IADD3 R60, PT, PT, R130, 0x2, RZ ;  /* 0x00000002823c7810 */ /* 0x000fc80007ffe0ff */
[----:B------:R-:W-:Y:S01]  /*7c30*/  ISETP.GE.AND P3, PT, R60, R249, PT ;  /* 0x000000f93c00720c */ /* 0x000fe20003f66270 */
[----:B------:R-:W0:Y:S01]  /*7c40*/  @!P5 LDS R62, [R127] ;  /* 0x000000007f3ed984 */ /* 0x000e220000000800 */
[----:B------:R-:W-:-:S05]  /*7c50*/  VIADD R60, R130, 0x3 ;  /* 0x00000003823c7836 */ /* 0x000fca0000000000 */
[----:B------:R-:W-:Y:S01]  /*7c60*/  ISETP.GE.AND P4, PT, R60, R249, PT ;  /* 0x000000f93c00720c */ /* 0x000fe20003f86270 */
[----:B------:R-:W1:Y:S01]  /*7c70*/  @!P6 LDS R63, [R127+0x4] ;  /* 0x000004007f3fe984 */ /* 0x000e620000000800 */
[----:B------:R-:W-:-:S04]  /*7c80*/  MOV R60, R85 ;  /* 0x00000055003c7202 */ /* 0x000fc80000000f00 */
[----:B------:R-:W2:Y:S07]  /*7c90*/  @!P3 LDS R61, [R127+0x8] ;  /* 0x000008007f3db984 */ /* 0x000eae0000000800 */
[----:B------:R-:W3:Y:S01]  /*7ca0*/  @!P4 LDS R65, [R127+0xc] ;  /* 0x00000c007f41c984 */ /* 0x000ee20000000800 */
[----:B0-----:R-:W-:Y:S02]  /*7cb0*/  @!P5 FMNMX R60, R85, R62, !PT ;  /* 0x0000003e553cd209 */ /* 0x001fe40007800000 */
[----:B------:R-:W-:-:S04]  /*7cc0*/  IADD3 R62, PT, PT, R130, 0x4, RZ ;  /* 0x00000004823e7810 */ /* 0x000fc80007ffe0ff */
[----:B------:R-:W-:Y:S02]  /*7cd0*/  ISETP.GE.AND P5, PT, R62, R249, PT ;  /* 0x000000f93e00720c */ /* 0x000fe40003fa6270 */
[----:B------:R-:W-:Y:S02]  /*7ce0*/  IADD3 R62, PT, PT, R130, 0x5, RZ ;  /* 0x00000005823e7810 */ /* 0x000fe40007ffe0ff */
[----:B-1----:R-:W-:Y:S02]  /*7cf0*/  @!P6 FMNMX R60, R60, R63, !PT ;  /* 0x0000003f3c3ce209 */ /* 0x002fe40007800000 */
[----:B------:R-:W-:Y:S02]  /*7d00*/  ISETP.GE.AND P6, PT, R62, R249, PT ;  /* 0x000000f93e00720c */ /* 0x000fe40003fc6270 */
[----:B------:R-:W-:Y:S02]  /*7d10*/  IADD3 R62, PT, PT, R130, 0x6, RZ ;  /* 0x00000006823e7810 */ /* 0x000fe40007ffe0ff */
[----:B--2---:R-:W-:-:S02]  /*7d20*/  @!P3 FMNMX R60, R60, R61, !PT ;  /* 0x0000003d3c3cb209 */ /* 0x004fc40007800000 */
[----:B------:R-:W-:Y:S01]  /*7d30*/  ISETP.GE.AND P3, PT, R62, R249, PT ;  /* 0x000000f93e00720c */ /* 0x000fe20003f66270 */
[----:B------:R-:W0:Y:S01]  /*7d40*/  @!P5 LDS R61, [R127+0x10] ;  /* 0x000010007f3dd984 */ /* 0x000e220000000800 */
[----:B------:R-:W-:Y:S02]  /*7d50*/  IADD3 R62, PT, PT, R130, 0x7, RZ ;  /* 0x00000007823e7810 */ /* 0x000fe40007ffe0ff */
[----:B---3--:R-:W-:Y:S02]  /*7d60*/  @!P4 FMNMX R60, R60, R65, !PT ;  /* 0x000000413c3cc209 */ /* 0x008fe40007800000 */
[----:B------:R-:W-:Y:S01]  /*7d70*/  ISETP.GE.AND P4, PT, R62, R249, PT ;  /* 0x000000f93e00720c */ /* 0x000fe20003f86270 */
[----:B------:R-:W1:Y:S06]  /*7d80*/  @!P6 LDS R65, [R127+0x14] ;  /* 0x000014007f41e984 */ /* 0x000e6c0000000800 */
[----:B------:R-:W2:Y:S06]  /*7d90*/  @!P3 LDS R63, [R127+0x18] ;  /* 0x000018007f3fb984 */ /* 0x000eac0000000800 */
[----:B------:R-:W3:Y:S01]  /*7da0*/  @!P4 LDS R67, [R127+0x1c] ;  /* 0x00001c007f43c984 */ /* 0x000ee20000000800 */
[----:B0-----:R-:W-:-:S04]  /*7db0*/  @!P5 FMNMX R60, R60, R61, !PT ;  /* 0x0000003d3c3cd209 */ /* 0x001fc80007800000 */
[----:B-1----:R-:W-:-:S04]  /*7dc0*/  @!P6 FMNMX R60, R60, R65, !PT ;  /* 0x000000413c3ce209 */ /* 0x002fc80007800000 */
[----:B--2---:R-:W-:-:S04]  /*7dd0*/  @!P3 FMNMX R60, R60, R63, !PT ;  /* 0x0000003f3c3cb209 */ /* 0x004fc80007800000 */
[----:B------:R-:W-:Y:S02]  /*7de0*/  MOV R85, R60 ;  /* 0x0000003c00557202 */ /* 0x000fe40000000f00 */
[----:B---3--:R-:W-:-:S07]  /*7df0*/  @!P4 FMNMX R85, R60, R67, !PT ;  /* 0x000000433c55c209 */ /* 0x008fce0007800000 */
.L_x_72:
[----:B------:R-:W-:Y:S05]  /*7e00*/  BSYNC.RECONVERGENT B0 ;  /* 0x0000000000007941 */ /* 0x000fea0003800200 */
.L_x_71:
[----:B------:R-:W-:Y:S04]  /*7e10*/  BSSY.RECONVERGENT B0, `(.L_x_73) ;  /* 0x0000024000007945 */ /* 0x000fe80003800200 */
[----:B------:R-:W-:Y:S05]  /*7e20*/  @P1 BRA `(.L_x_74) ;  /* 0x0000000000881947 */ /* 0x000fea0003800000 */
[C---:B------:R-:W-:Y:S02]  /*7e30*/  ISETP.GE.AND P5, PT, R130.reuse, R249, PT ;  /* 0x000000f98200720c */ /* 0x040fe40003fa6270 */
[----:B0-----:R-:W-:Y:S02]  /*7e40*/  IADD3 R60, PT, PT, R130, 0x1, RZ ;  /* 0x00000001823c7810 */ /* 0x001fe40007ffe0ff */
[----:B------:R-:W-:Y:S02]  /*7e50*/  MOV R134, R129 ;  /* 0x0000008100867202 */ /* 0x000fe40000000f00 */
[----:B------:R-:W-:Y:S02]  /*7e60*/  ISETP.GE.AND P6, PT, R60, R249, PT ;  /* 0x000000f93c00720c */ /* 0x000fe40003fc6270 */
[----:B------:R-:W-:-:S04]  /*7e70*/  IADD3 R60, PT, PT, R130, 0x2, RZ ;  /* 0x00000002823c7810 */ /* 0x000fc80007ffe0ff */
[----:B------:R-:W-:Y:S01]  /*7e80*/  ISETP.GE.AND P3, PT, R60, R249, PT ;  /* 0x000000f93c00720c */ /* 0x000fe20003f66270 */
[----:B------:R-:W0:Y:S01]  /*7e90*/  @!P5 LDS R62, [R127+0x24] ;  /* 0x000024007f3ed984 */ /* 0x000e220000000800 */
        /* <DEDUP_REMOVED lines=25> */
[-C--:B------:R-:W-:Y:S02]  /*8030*/  MOV R129, R60.reuse ;  /* 0x0000003c00817202 */ /* 0x080fe40000000f00 */
[----:B---3--:R-:W-:-:S07]  /*8040*/  @!P4 FMNMX R129, R63, R60, !PT ;  /* 0x0000003c3f81c209 */ /* 0x008fce0007800000 */
.L_x_74:
[----:B------:R-:W-:Y:S05]  /*8050*/  BSYNC.RECONVERGENT B0 ;  /* 0x0000000000007941 */ /* 0x000fea0003800200 */
.L_x_73:
[----:B------:R-:W-:Y:S06]  /*8060*/  BAR.SYNC.DEFER_BLOCKING 0x0 ;  /* 0x0000000000007b1d */ /* 0x000fec0000010000 */
[----:B------:R-:W-:Y:S04]  /*8070*/  BSSY.RECONVERGENT B0, `(.L_x_75) ;  /* 0x000004e000007945 */ /* 0x000fe80003800200 */
[----:B------:R-:W-:Y:S05]  /*8080*/  @P0 BRA `(.L_x_76) ;  /* 0x0000000400300947 */ /* 0x000fea0003800000 */
[----:B0-----:R-:W-:Y:S02]  /*8090*/  HFMA2 R61, -RZ, RZ, 0.96630859375, -0.0022525787353515625 ;  /* 0x3bbb989dff3d7431 */ /* 0x001fe400000001ff */
[----:B------:R-:W-:Y:S01]  /*80a0*/  FADD R60, -R85, R132 ;  /* 0x00000084553c7221 */ /* 0x000fe20000000100 */
[----:B------:R-:W-:-:S03]  /*80b0*/  MOV R62, 0x437c0000 ;  /* 0x437c0000003e7802 */ /* 0x000fc60000000f00 */
[----:B------:R-:W-:-:S04]  /*80c0*/  FFMA.SAT R61, R60, R61, 0.5 ;  /* 0x3f0000003c3d7423 */ /* 0x000fc8000000203d */
[----:B------:R-:W-:-:S04]  /*80d0*/  FFMA.RM R61, R61, R62, 12582913 ;  /* 0x4b4000013d3d7423 */ /* 0x000fc8000000403e */
[C---:B------:R-:W-:Y:S01]  /*80e0*/  FADD R63, R61.reuse, -12583039 ;  /* 0xcb40007f3d3f7421 */ /* 0x040fe20000000000 */
[----:B------:R-:W-:-:S03]  /*80f0*/  IMAD.SHL.U32 R61, R61, 0x800000, RZ ;  /* 0x008000003d3d7824 */ /* 0x000fc600078e00ff */
[----:B------:R-:W-:-:S04]  /*8100*/  FFMA R63, R60, 1.4426950216293334961, -R63 ;  /* 0x3fb8aa3b3c3f7823 */ /* 0x000fc8000000083f */
[----:B------:R-:W-:-:S04]  /*8110*/  FFMA R63, R60, 1.925963033500011079e-08, R63 ;  /* 0x32a570603c3f7823 */ /* 0x000fc8000000003f */
[----:B------:R-:W0:Y:S02]  /*8120*/  MUFU.EX2 R60, R63 ;  /* 0x0000003f003c7308 */ /* 0x000e240000000800 */
[----:B0-----:R-:W-:-:S04]  /*8130*/  FMUL R61, R61, R60 ;  /* 0x0000003c3d3d7220 */ /* 0x001fc80000400000 */
[-C--:B------:R-:W-:Y:S01]  /*8140*/  FMUL R16, R16, R61.reuse ;  /* 0x0000003d10107220 */ /* 0x080fe20000400000 */
        /* <DEDUP_REMOVED lines=63> */
[----:B------:R-:W-:-:S07]  /*8540*/  FMUL R184, R184, R61 ;  /* 0x0000003db8b87220 */ /* 0x000fce0000400000 */
.L_x_76:
[----:B------:R-:W-:Y:S05]  /*8550*/  BSYNC.RECONVERGENT B0 ;  /* 0x0000000000007941 */ /* 0x000fea0003800200 */
.L_x_75:
        /* <DEDUP_REMOVED lines=8> */
[----:B------:R-:W-:-:S03]  /*85e0*/  SHF.L.U32 R61, R61, 0x17, RZ ;  /* 0x000000173d3d7819 */ /* 0x000fc600000006ff */
        /* <DEDUP_REMOVED lines=69> */
.L_x_78:
[----:B------:R-:W-:Y:S05]  /*8a40*/  BSYNC.RECONVERGENT B0 ;  /* 0x0000000000007941 */ /* 0x000fea0003800200 */
.L_x_77:
[----:B------:R-:W-:Y:S04]  /*8a50*/  BSSY.RECONVERGENT B0, `(.L_x_79) ;  /* 0x000006f000007945 */ /* 0x000fe80003800200 */
[----:B------:R-:W-:Y:S05]  /*8a60*/  @P0 BRA `(.L_x_80) ;  /* 0x0000000400b40947 */ /* 0x000fea0003800000 */
[----:B------:R-:W-:Y:S01]  /*8a70*/  HFMA2 R252, -RZ, RZ, 0, 7.62939453125e-06 ;  /* 0x00000080fffc7431 */ /* 0x000fe200000001ff */
[----:B------:R-:W-:Y:S01]  /*8a80*/  MOV R251, R127 ;  /* 0x0000007f00fb7202 */ /* 0x000fe20000000f00 */
[----:B------:R-:W1:Y:S01]  /*8a90*/  LDCU UR12, c[0x0][0x3a4] ;  /* 0x00007480ff0c77ac */ /* 0x000e620008000800 */
[----:B------:R-:W-:-:S07]  /*8aa0*/  MOV R250, R130 ;  /* 0x0000008200fa7202 */ /* 0x000fce0000000f00 */
.L_x_82:
[----:B-1----:R-:W-:-:S04]  /*8ab0*/  MOV R249, UR12 ;  /* 0x0000000c00f97c02 */ /* 0x002fc80008000f00 */
[----:B------:R-:W-:-:S13]  /*8ac0*/  ISETP.GE.AND P0, PT, R250, R249, PT ;  /* 0x000000f9fa00720c */ /* 0x000fda0003f06270 */
[----:B------:R-:W-:Y:S05]  /*8ad0*/  @P0 BRA `(.L_x_81) ;  /* 0x0000000400840947 */ /* 0x000fea0003800000 */
[----:B0-----:R-:W0:Y:S01]  /*8ae0*/  LDS R60, [R251] ;  /* 0x00000000fb3c7984 */ /* 0x001e220000000800 */
[----:B------:R-:W-:Y:S01]  /*8af0*/  HFMA2 R61, -RZ, RZ, 0.96630859375, -0.0022525787353515625 ;  /* 0x3bbb989dff3d7431 */ /* 0x000fe200000001ff */
[----:B------:R-:W1:Y:S01]  /*8b00*/  S2UR UR9, SR_CgaCtaId ;  /* 0x00000000000979c3 */ /* 0x000e620000008800 */
[----:B------:R-:W-:Y:S02]  /*8b10*/  UMOV UR8, 0x400 ;  /* 0x0000040000087882 */ /* 0x000fe40000000000 */
[----:B------:R-:W-:-:S04]  /*8b20*/  UIADD3 UR8, UPT, UPT, UR8, 0x1040, URZ ;  /* 0x0000104008087890 */ /* 0x000fc8000fffe0ff */
[----:B-1----:R-:W-:-:S09]  /*8b30*/  ULEA UR8, UR9, UR8, 0x18 ;  /* 0x0000000809087291 */ /* 0x002fd2000f8ec0ff */
[----:B------:R-:W1:Y:S01]  /*8b40*/  LDS.128 R64, [R252+UR8+-0x70] ;  /* 0xffff9008fc407984 */ /* 0x000e620008000c00 */
[----:B0-----:R-:W-:-:S04]  /*8b50*/  FADD R60, -R85, R60 ;  /* 0x0000003c553c7221 */ /* 0x001fc80000000100 */
[----:B------:R-:W-:Y:S01]  /*8b60*/  FFMA.SAT R68, R60, R61, 0.5 ;  /* 0x3f0000003c447423 */ /* 0x000fe2000000203d */
[----:B------:R-:W-:-:S05]  /*8b70*/  MOV R61, 0x437c0000 ;  /* 0x437c0000003d7802 */ /* 0x000fca0000000f00 */
[----:B------:R-:W-:-:S04]  /*8b80*/  FFMA.RM R68, R68, R61, 12582913 ;  /* 0x4b40000144447423 */ /* 0x000fc8000000403d */
[C---:B------:R-:W-:Y:S01]  /*8b90*/  FADD R61, R68.reuse, -12583039 ;  /* 0xcb40007f443d7421 */ /* 0x040fe20000000000 */
[----:B------:R-:W-:-:S03]  /*8ba0*/  IMAD.SHL.U32 R248, R68, 0x800000, RZ ;  /* 0x0080000044f87824 */ /* 0x000fc600078e00ff */
[----:B------:R-:W-:-:S04]  /*8bb0*/  FFMA R61, R60, 1.4426950216293334961, -R61 ;  /* 0x3fb8aa3b3c3d7823 */ /* 0x000fc8000000083d */
[----:B------:R-:W-:Y:S02]  /*8bc0*/  FFMA R69, R60, 1.925963033500011079e-08, R61 ;  /* 0x32a570603c457823 */ /* 0x000fe4000000003d */
[----:B------:R-:W0:Y:S04]  /*8bd0*/  LDS.128 R60, [R252+UR8+-0x80] ;  /* 0xffff8008fc3c7984 */ /* 0x000e280008000c00 */
[----:B------:R-:W2:Y:S02]  /*8be0*/  MUFU.EX2 R69, R69 ;  /* 0x0000004500457308 */ /* 0x000ea40000000800 */
[----:B--2---:R-:W-:Y:S02]  /*8bf0*/  FMUL R248, R248, R69 ;  /* 0x00000045f8f87220 */ /* 0x004fe40000400000 */
[----:B------:R-:W2:Y:S02]  /*8c00*/  LDS.128 R68, [R252+UR8+-0x60] ;  /* 0xffffa008fc447984 */ /* 0x000ea40008000c00 */
[C---:B-1----:R-:W-:Y:S01]  /*8c10*/  FFMA R11, R248.reuse, R64, R11 ;  /* 0x00000040f80b7223 */ /* 0x042fe2000000000b */
[C---:B------:R-:W-:Y:S01]  /*8c20*/  FFMA R8, R248.reuse, R65, R8 ;  /* 0x00000041f8087223 */ /* 0x040fe20000000008 */
[C---:B------:R-:W-:Y:S01]  /*8c30*/  FFMA R9, R248.reuse, R66, R9 ;  /* 0x00000042f8097223 */ /* 0x040fe20000000009 */
[----:B------:R-:W-:Y:S01]  /*8c40*/  FFMA R6, R248, R67, R6 ;  /* 0x00000043f8067223 */ /* 0x000fe20000000006 */
[----:B------:R-:W-:Y:S01]  /*8c50*/  FADD R16, R16, R248 ;  /* 0x000000f810107221 */ /* 0x000fe20000000000 */
[----:B------:R-:W1:Y:S01]  /*8c60*/  LDS.128 R64, [R252+UR8+-0x30] ;  /* 0xffffd008fc407984 */ /* 0x000e620008000c00 */
[C---:B0-----:R-:W-:Y:S01]  /*8c70*/  FFMA R15, R248.reuse, R60, R15 ;  /* 0x0000003cf80f7223 */ /* 0x041fe2000000000f */
[C---:B------:R-:W-:Y:S01]  /*8c80*/  FFMA R12, R248.reuse, R61, R12 ;  /* 0x0000003df80c7223 */ /* 0x040fe2000000000c */
[C---:B------:R-:W-:Y:S01]  /*8c90*/  FFMA R13, R248.reuse, R62, R13 ;  /* 0x0000003ef80d7223 */ /* 0x040fe2000000000d */
[----:B------:R-:W-:-:S02]  /*8ca0*/  FFMA R10, R248, R63, R10 ;  /* 0x0000003ff80a7223 */ /* 0x000fc4000000000a */
[----:B------:R-:W0:Y:S01]  /*8cb0*/  LDS.128 R60, [R252+UR8+-0x50] ;  /* 0xffffb008fc3c7984 */ /* 0x000e220008000c00 */
[C---:B--2---:R-:W-:Y:S01]  /*8cc0*/  FFMA R7, R248.reuse, R68, R7 ;  /* 0x00000044f8077223 */ /* 0x044fe20000000007 */
[C---:B------:R-:W-:Y:S01]  /*8cd0*/  FFMA R4, R248.reuse, R69, R4 ;  /* 0x00000045f8047223 */ /* 0x040fe20000000004 */
[C---:B------:R-:W-:Y:S01]  /*8ce0*/  FFMA R5, R248.reuse, R70, R5 ;  /* 0x00000046f8057223 */ /* 0x040fe20000000005 */
[C---:B------:R-:W-:Y:S02]  /*8cf0*/  FFMA R2, R248.reuse, R71, R2 ;  /* 0x00000047f8027223 */ /* 0x040fe40000000002 */
[----:B------:R-:W2:Y:S01]  /*8d00*/  LDS.128 R68, [R252+UR8+-0x40] ;  /* 0xffffc008fc447984 */ /* 0x000ea20008000c00 */
[C---:B-1----:R-:W-:Y:S01]  /*8d10*/  FFMA R137, R248.reuse, R64, R137 ;  /* 0x00000040f8897223 */ /* 0x042fe20000000089 */
[C---:B------:R-:W-:Y:S01]  /*8d20*/  FFMA R142, R248.reuse, R65, R142 ;  /* 0x00000041f88e7223 */ /* 0x040fe2000000008e */
[C---:B------:R-:W-:Y:S01]  /*8d30*/  FFMA R139, R248.reuse, R66, R139 ;  /* 0x00000042f88b7223 */ /* 0x040fe2000000008b */
[----:B------:R-:W-:-:S02]  /*8d40*/  FFMA R144, R248, R67, R144 ;  /* 0x00000043f8907223 */ /* 0x000fc40000000090 */
[----:B------:R-:W1:Y:S01]  /*8d50*/  LDS.128 R64, [R252+UR8+0x10] ;  /* 0x00001008fc407984 */ /* 0x000e620008000c00 */
[C---:B0-----:R-:W-:Y:S01]  /*8d60*/  FFMA R3, R248.reuse, R60, R3 ;  /* 0x0000003cf8037223 */ /* 0x041fe20000000003 */
[C---:B------:R-:W-:Y:S01]  /*8d70*/  FFMA R0, R248.reuse, R61, R0 ;  /* 0x0000003df8007223 */ /* 0x040fe20000000000 */
[C---:B------:R-:W-:Y:S01]  /*8d80*/  FFMA R131, R248.reuse, R62, R131 ;  /* 0x0000003ef8837223 */ /* 0x040fe20000000083 */
[C---:B------:R-:W-:Y:S02]  /*8d90*/  FFMA R136, R248.reuse, R63, R136 ;  /* 0x0000003ff8887223 */ /* 0x040fe40000000088 */
[----:B------:R-:W0:Y:S01]  /*8da0*/  LDS.128 R60, [R252+UR8+-0x10] ;  /* 0xfffff008fc3c7984 */ /* 0x000e220008000c00 */
[C---:B--2---:R-:W-:Y:S01]  /*8db0*/  FFMA R133, R248.reuse, R68, R133 ;  /* 0x00000044f8857223 */ /* 0x044fe20000000085 */
[C---:B------:R-:W-:Y:S01]  /*8dc0*/  FFMA R138, R248.reuse, R69, R138 ;  /* 0x00000045f88a7223 */ /* 0x040fe2000000008a */
[C---:B------:R-:W-:Y:S01]  /*8dd0*/  FFMA R135, R248.reuse, R70, R135 ;  /* 0x00000046f8877223 */ /* 0x040fe20000000087 */
[----:B------:R-:W-:-:S02]  /*8de0*/  FFMA R140, R248, R71, R140 ;  /* 0x00000047f88c7223 */ /* 0x000fc4000000008c */
[----:B------:R-:W2:Y:S01]  /*8df0*/  LDS.128 R68, [R252+UR8+-0x20] ;  /* 0xffffe008fc447984 */ /* 0x000ea20008000c00 */
[C---:B-1----:R-:W-:Y:S01]  /*8e00*/  FFMA R153, R248.reuse, R64, R153 ;  /* 0x00000040f8997223 */ /* 0x042fe20000000099 */
[C---:B------:R-:W-:Y:S01]  /*8e10*/  FFMA R158, R248.reuse, R65, R158 ;  /* 0x00000041f89e7223 */ /* 0x040fe2000000009e */
[C---:B------:R-:W-:Y:S01]  /*8e20*/  FFMA R155, R248.reuse, R66, R155 ;  /* 0x00000042f89b7223 */ /* 0x040fe2000000009b */
[C---:B------:R-:W-:Y:S02]  /*8e30*/  FFMA R160, R248.reuse, R67, R160 ;  /* 0x00000043f8a07223 */ /* 0x040fe400000000a0 */
[----:B------:R-:W1:Y:S01]  /*8e40*/  LDS.128 R64, [R252+UR8+0x50] ;  /* 0x00005008fc407984 */ /* 0x000e620008000c00 */
[C---:B0-----:R-:W-:Y:S01]  /*8e50*/  FFMA R145, R248.reuse, R60, R145 ;  /* 0x0000003cf8917223 */ /* 0x041fe20000000091 */
[C---:B------:R-:W-:Y:S01]  /*8e60*/  FFMA R150, R248.reuse, R61, R150 ;  /* 0x0000003df8967223 */ /* 0x040fe20000000096 */
[C---:B------:R-:W-:Y:S01]  /*8e70*/  FFMA R147, R248.reuse, R62, R147 ;  /* 0x0000003ef8937223 */ /* 0x040fe20000000093 */
[----:B------:R-:W-:-:S02]  /*8e80*/  FFMA R152, R248, R63, R152 ;  /* 0x0000003ff8987223 */ /* 0x000fc40000000098 */
[----:B------:R-:W0:Y:S01]  /*8e90*/  LDS.128 R60, [R252+UR8+0x30] ;  /* 0x00003008fc3c7984 */ /* 0x000e220008000c00 */
[C---:B--2---:R-:W-:Y:S01]  /*8ea0*/  FFMA R141, R248.reuse, R68, R141 ;  /* 0x00000044f88d7223 */ /* 0x044fe2000000008d */
[C---:B------:R-:W-:Y:S01]  /*8eb0*/  FFMA R146, R248.reuse, R69, R146 ;  /* 0x00000045f8927223 */ /* 0x040fe20000000092 */
[C---:B------:R-:W-:Y:S01]  /*8ec0*/  FFMA R143, R248.reuse, R70, R143 ;  /* 0x00000046f88f7223 */ /* 0x040fe2000000008f */
[C---:B------:R-:W-:Y:S02]  /*8ed0*/  FFMA R148, R248.reuse, R71, R148 ;  /* 0x00000047f8947223 */ /* 0x040fe40000000094 */
[----:B------:R-:W2:Y:S01]  /*8ee0*/  LDS.128 R68, [R252+UR8] ;  /* 0x00000008fc447984 */ /* 0x000ea20008000c00 */
[C---:B-1----:R-:W-:Y:S01]  /*8ef0*/  FFMA R169, R248.reuse, R64, R169 ;  /* 0x00000040f8a97223 */ /* 0x042fe200000000a9 */
[C---:B------:R-:W-:Y:S01]  /*8f00*/  FFMA R174, R248.reuse, R65, R174 ;  /* 0x00000041f8ae7223 */ /* 0x040fe200000000ae */
[C---:B------:R-:W-:Y:S01]  /*8f10*/  FFMA R171, R248.reuse, R66, R171 ;  /* 0x00000042f8ab7223 */ /* 0x040fe200000000ab */
[C---:B------:R-:W-:Y:S01]  /*8f20*/  FFMA R176, R248.reuse, R67, R176 ;  /* 0x00000043f8b07223 */ /* 0x040fe200000000b0 */
        /* <DEDUP_REMOVED lines=9> */
[----:B------:R-:W1:Y:S01]  /*8fc0*/  LDS.128 R68, [R252+UR8+0x20] ;  /* 0x00002008fc447984 */ /* 0x000e620008000c00 */
[C---:B0-----:R-:W-:Y:S01]  /*8fd0*/  FFMA R173, R248.reuse, R60, R173 ;  /* 0x0000003cf8ad7223 */ /* 0x041fe200000000ad */
[C---:B------:R-:W-:Y:S01]  /*8fe0*/  FFMA R178, R248.reuse, R61, R178 ;  /* 0x0000003df8b27223 */ /* 0x040fe200000000b2 */
[C---:B------:R-:W-:Y:S01]  /*8ff0*/  FFMA R175, R248.reuse, R62, R175 ;  /* 0x0000003ef8af7223 */ /* 0x040fe200000000af */
[C---:B------:R-:W-:Y:S01]  /*9000*/  FFMA R180, R248.reuse, R63, R180 ;  /* 0x0000003ff8b47223 */ /* 0x040fe200000000b4 */
[C---:B-1----:R-:W-:Y:S01]  /*9010*/  FFMA R157, R248.reuse, R68, R157 ;  /* 0x00000044f89d7223 */ /* 0x042fe2000000009d */
[C---:B------:R-:W-:Y:S01]  /*9020*/  FFMA R162, R248.reuse, R69, R162 ;  /* 0x00000045f8a27223 */ /* 0x040fe200000000a2 */
[C---:B------:R-:W-:Y:S01]  /*9030*/  FFMA R159, R248.reuse, R70, R159 ;  /* 0x00000046f89f7223 */ /* 0x040fe2000000009f */
[----:B------:R-:W-:-:S02]  /*9040*/  FFMA R164, R248, R71, R164 ;  /* 0x00000047f8a47223 */ /* 0x000fc400000000a4 */
[----:B------:R-:W0:Y:S02]  /*9050*/  LDS.128 R68, [R252+UR8+0x40] ;  /* 0x00004008fc447984 */ /* 0x000e240008000c00 */
[C---:B0-----:R-:W-:Y:S01]  /*9060*/  FFMA R165, R248.reuse, R68, R165 ;  /* 0x00000044f8a57223 */ /* 0x041fe200000000a5 */
[C---:B------:R-:W-:Y:S01]  /*9070*/  FFMA R170, R248.reuse, R69, R170 ;  /* 0x00000045f8aa7223 */ /* 0x040fe200000000aa */
[C---:B------:R-:W-:Y:S01]  /*9080*/  FFMA R167, R248.reuse, R70, R167 ;  /* 0x00000046f8a77223 */ /* 0x040fe200000000a7 */
[C---:B------:R-:W-:Y:S02]  /*9090*/  FFMA R172, R248.reuse, R71, R172 ;  /* 0x00000047f8ac7223 */ /* 0x040fe400000000ac */
[----:B------:R-:W0:Y:S02]  /*90a0*/  LDS.128 R68, [R252+UR8+0x70] ;  /* 0x00007008fc447984 */ /* 0x000e240008000c00 */
[C---:B0-----:R-:W-:Y:S01]  /*90b0*/  FFMA R177, R248.reuse, R68, R177 ;  /* 0x00000044f8b17223 */ /* 0x041fe200000000b1 */
[C---:B------:R-:W-:Y:S01]  /*90c0*/  FFMA R182, R248.reuse, R69, R182 ;  /* 0x00000045f8b67223 */ /* 0x040fe200000000b6 */
[C---:B------:R-:W-:Y:S01]  /*90d0*/  FFMA R179, R248.reuse, R70, R179 ;  /* 0x00000046f8b37223 */ /* 0x040fe200000000b3 */
[----:B------:R-:W-:-:S07]  /*90e0*/  FFMA R184, R248, R71, R184 ;  /* 0x00000047f8b87223 */ /* 0x000fce00000000b8 */
.L_x_81:
[----:B------:R-:W-:Y:S02]  /*90f0*/  IADD3 R252, PT, PT, R252, 0x100, RZ ;  /* 0x00000100fcfc7810 */ /* 0x000fe40007ffe0ff */
[----:B------:R-:W-:Y:S02]  /*9100*/  IADD3 R250, PT, PT, R250, 0x1, RZ ;  /* 0x00000001fafa7810 */ /* 0x000fe40007ffe0ff */
[----:B------:R-:W-:Y:S02]  /*9110*/  ISETP.NE.AND P0, PT, R252, 0x880, PT ;  /* 0x00000880fc00780c */ /* 0x000fe40003f05270 */
[----:B------:R-:W-:-:S11]  /*9120*/  IADD3 R251, PT, PT, R251, 0x4, RZ ;  /* 0x00000004fbfb7810 */ /* 0x000fd60007ffe0ff */
[----:B------:R-:W-:Y:S05]  /*9130*/  @P0 BRA `(.L_x_82) ;  /* 0xfffffff8005c0947 */ /* 0x000fea000383ffff */
.L_x_80:
[----:B------:R-:W-:Y:S05]  /*9140*/  BSYNC.RECONVERGENT B0 ;  /* 0x0000000000007941 */ /* 0x000fea0003800200 */
.L_x_79:
[----:B------:R-:W-:Y:S04]  /*9150*/  BSSY.RECONVERGENT B0, `(.L_x_83) ;  /* 0x000006f000007945 */ /* 0x000fe80003800200 */
[----:B------:R-:W-:Y:S05]  /*9160*/  @P1 BRA `(.L_x_84) ;  /* 0x0000000400b41947 */ /* 0x000fea0003800000 */
[----:B------:R-:W-:Y:S01]  /*9170*/  HFMA2 R250, -RZ, RZ, 0, 0 ;  /* 0x00000000fffa7431 */ /* 0x000fe200000001ff */
[----:B------:R-:W1:Y:S01]  /*9180*/  LDCU UR8, c[0x0][0x3a4] ;  /* 0x00007480ff0877ac */ /* 0x000e620008000800 */
[----:B------:R-:W-:-:S05]  /*9190*/  NOP ;  /* 0x0000000000007918 */ /* 0x000fca0000000000 */
.L_x_86:
[----:B0-----:R-:W-:Y:S02]  /*91a0*/  IADD3 R60, PT, PT, R130, R250, RZ ;  /* 0x000000fa823c7210 */ /* 0x001fe40007ffe0ff */
[----:B-1----:R-:W-:-:S04]  /*91b0*/  MOV R249, UR8 ;  /* 0x0000000800f97c02 */ /* 0x002fc80008000f00 */
[----:B------:R-:W-:-:S13]  /*91c0*/  ISETP.GE.AND P0, PT, R60, R249, PT ;  /* 0x000000f93c00720c */ /* 0x000fda0003f06270 */
[----:B------:R-:W-:Y:S05]  /*91d0*/  @P0 BRA `(.L_x_85) ;  /* 0x00000004008c0947 */ /* 0x000fea0003800000 */
[----:B------:R-:W-:Y:S01]  /*91e0*/  LEA R60, R250, R127, 0x2 ;  /* 0x0000007ffa3c7211 */ /* 0x000fe200078e10ff */
[----:B------:R-:W0:Y:S01]  /*91f0*/  S2R R64, SR_CgaCtaId ;  /* 0x0000000000407919 */ /* 0x000e220000008800 */
[----:B------:R-:W-:Y:S01]  /*9200*/  MOV R69, 0x3bbb989d ;  /* 0x3bbb989d00457802 */ /* 0x000fe20000000f00 */
[----:B------:R-:W-:Y:S01]  /*9210*/  IMAD.MOV.U32 R62, RZ, RZ, 0x437c0000 ;  /* 0x437c0000ff3e7424 */ /* 0x000fe200078e00ff */
[----:B------:R-:W-:Y:S02]  /*9220*/  MOV R61, 0x400 ;  /* 0x00000400003d7802 */ /* 0x000fe40000000f00 */
[----:B------:R-:W1:Y:S02]  /*9230*/  LDS R60, [R60+0x24] ;  /* 0x000024003c3c7984 */ /* 0x000e640000000800 */
[----:B------:R-:W-:-:S04]  /*9240*/  IADD3 R61, PT, PT, R61, 0x1040, RZ ;  /* 0x000010403d3d7810 */ /* 0x000fc80007ffe0ff */
[----:B0-----:R-:W-:-:S04]  /*9250*/  LEA R61, R64, R61, 0x18 ;  /* 0x0000003d403d7211 */ /* 0x001fc800078ec0ff */
[----:B------:R-:W-:-:S05]  /*9260*/  LEA R251, R250, R61, 0x8 ;  /* 0x0000003dfafb7211 */ /* 0x000fca00078e40ff */
[----:B------:R-:W0:Y:S01]  /*9270*/  LDS.128 R64, [R251+0x10] ;  /* 0x00001000fb407984 */ /* 0x000e220000000c00 */
[----:B-1----:R-:W-:-:S04]  /*9280*/  FADD R68, -R129, R60 ;  /* 0x0000003c81447221 */ /* 0x002fc80000000100 */
[----:B------:R-:W-:-:S04]  /*9290*/  FFMA.SAT R69, R68, R69, 0.5 ;  /* 0x3f00000044457423 */ /* 0x000fc80000002045 */
[----:B------:R-:W-:-:S04]  /*92a0*/  FFMA.RM R69, R69, R62, 12582913 ;  /* 0x4b40000145457423 */ /* 0x000fc8000000403e */
[C---:B------:R-:W-:Y:S01]  /*92b0*/  FADD R61, R69.reuse, -12583039 ;  /* 0xcb40007f453d7421 */ /* 0x040fe20000000000 */
[----:B------:R-:W-:-:S03]  /*92c0*/  SHF.L.U32 R248, R69, 0x17, RZ ;  /* 0x0000001745f87819 */ /* 0x000fc600000006ff */
[C---:B------:R-:W-:Y:S02]  /*92d0*/  FFMA R71, R68.reuse, 1.4426950216293334961, -R61 ;  /* 0x3fb8aa3b44477823 */ /* 0x040fe4000000083d */
[----:B------:R-:W1:Y:S02]  /*92e0*/  LDS.128 R60, [R251] ;  /* 0x00000000fb3c7984 */ /* 0x000e640000000c00 */
[----:B------:R-:W-:-:S04]  /*92f0*/  FFMA R252, R68, 1.925963033500011079e-08, R71 ;  /* 0x32a5706044fc7823 */ /* 0x000fc80000000047 */
[----:B------:R-:W2:Y:S02]  /*9300*/  MUFU.EX2 R71, R252 ;  /* 0x000000fc00477308 */ /* 0x000ea40000000800 */
[----:B--2---:R-:W-:Y:S02]  /*9310*/  FMUL R248, R248, R71 ;  /* 0x00000047f8f87220 */ /* 0x004fe40000400000 */
[----:B------:R-:W2:Y:S02]  /*9320*/  LDS.128 R68, [R251+0x20] ;  /* 0x00002000fb447984 */ /* 0x000ea40000000c00 */
[C---:B0-----:R-:W-:Y:S01]  /*9330*/  FFMA R185, R248.reuse, R64, R185 ;  /* 0x00000040f8b97223 */ /* 0x041fe200000000b9 */
[C---:B------:R-:W-:Y:S01]  /*9340*/  FFMA R190, R248.reuse, R65, R190 ;  /* 0x00000041f8be7223 */ /* 0x040fe200000000be */
[C---:B------:R-:W-:Y:S01]  /*9350*/  FFMA R187, R248.reuse, R66, R187 ;  /* 0x00000042f8bb7223 */ /* 0x040fe200000000bb */
[----:B------:R-:W-:Y:S01]  /*9360*/  FFMA R192, R248, R67, R192 ;  /* 0x00000043f8c07223 */ /* 0x000fe200000000c0 */
[----:B------:R-:W-:Y:S01]  /*9370*/  FADD R18, R18, R248 ;  /* 0x000000f812127221 */ /* 0x000fe20000000000 */
[----:B------:R-:W0:Y:S01]  /*9380*/  LDS.128 R64, [R251+0x50] ;  /* 0x00005000fb407984 */ /* 0x000e220000000c00 */
[C---:B-1----:R-:W-:Y:S01]  /*9390*/  FFMA R181, R248.reuse, R60, R181 ;  /* 0x0000003cf8b57223 */ /* 0x042fe200000000b5 */
[C---:B------:R-:W-:Y:S01]  /*93a0*/  FFMA R186, R248.reuse, R61, R186 ;  /* 0x0000003df8ba7223 */ /* 0x040fe200000000ba */
[C---:B------:R-:W-:Y:S01]  /*93b0*/  FFMA R183, R248.reuse, R62, R183 ;  /* 0x0000003ef8b77223 */ /* 0x040fe200000000b7 */
[----:B------:R-:W-:-:S02]  /*93c0*/  FFMA R188, R248, R63, R188 ;  /* 0x0000003ff8bc7223 */ /* 0x000fc400000000bc */
[----:B------:R-:W1:Y:S01]  /*93d0*/  LDS.128 R60, [R251+0x30] ;  /* 0x00003000fb3c7984 */ /* 0x000e620000000c00 */
[C---:B--2---:R-:W-:Y:S01]  /*93e0*/  FFMA R189, R248.reuse, R68, R189 ;  /* 0x00000044f8bd7223 */ /* 0x044fe200000000bd */
[C---:B------:R-:W-:Y:S01]  /*93f0*/  FFMA R194, R248.reuse, R69, R194 ;  /* 0x00000045f8c27223 */ /* 0x040fe200000000c2 */
[C---:B------:R-:W-:Y:S01]  /*9400*/  FFMA R191, R248.reuse, R70, R191 ;  /* 0x00000046f8bf7223 */ /* 0x040fe200000000bf */
[C---:B------:R-:W-:Y:S02]  /*9410*/  FFMA R196, R248.reuse, R71, R196 ;  /* 0x00000047f8c47223 */ /* 0x040fe400000000c4 */
[----:B------:R-:W2:Y:S01]  /*9420*/  LDS.128 R68, [R251+0x40] ;  /* 0x00004000fb447984 */ /* 0x000ea20000000c00 */
[C---:B0-----:R-:W-:Y:S01]  /*9430*/  FFMA R201, R248.reuse, R64, R201 ;  /* 0x00000040f8c97223 */ /* 0x041fe200000000c9 */
[C---:B------:R-:W-:Y:S01]  /*9440*/  FFMA R206, R248.reuse, R65, R206 ;  /* 0x00000041f8ce7223 */ /* 0x040fe200000000ce */
[C---:B------:R-:W-:Y:S01]  /*9450*/  FFMA R203, R248.reuse, R66, R203 ;  /* 0x00000042f8cb7223 */ /* 0x040fe200000000cb */
[----:B------:R-:W-:-:S02]  /*9460*/  FFMA R208, R248, R67, R208 ;  /* 0x00000043f8d07223 */ /* 0x000fc400000000d0 */
[----:B------:R-:W0:Y:S01]  /*9470*/  LDS.128 R64, [R251+0x90] ;  /* 0x00009000fb407984 */ /* 0x000e220000000c00 */
[C---:B-1----:R-:W-:Y:S01]  /*9480*/  FFMA R193, R248.reuse, R60, R193 ;  /* 0x0000003cf8c17223 */ /* 0x042fe200000000c1 */
[C---:B------:R-:W-:Y:S01]  /*9490*/  FFMA R198, R248.reuse, R61, R198 ;  /* 0x0000003df8c67223 */ /* 0x040fe200000000c6 */
[C---:B------:R-:W-:Y:S01]  /*94a0*/  FFMA R195, R248.reuse, R62, R195 ;  /* 0x0000003ef8c37223 */ /* 0x040fe200000000c3 */
[C---:B------:R-:W-:Y:S02]  /*94b0*/  FFMA R200, R248.reuse, R63, R200 ;  /* 0x0000003ff8c87223 */ /* 0x040fe400000000c8 */
[----:B------:R-:W1:Y:S01]  /*94c0*/  LDS.128 R60, [R251+0x70] ;  /* 0x00007000fb3c7984 */ /* 0x000e620000000c00 */
[C---:B--2---:R-:W-:Y:S01]  /*94d0*/  FFMA R197, R248.reuse, R68, R197 ;  /* 0x00000044f8c57223 */ /* 0x044fe200000000c5 */
[C---:B------:R-:W-:Y:S01]  /*94e0*/  FFMA R202, R248.reuse, R69, R202 ;  /* 0x00000045f8ca7223 */ /* 0x040fe200000000ca */
[C---:B------:R-:W-:Y:S01]  /*94f0*/  FFMA R199, R248.reuse, R70, R199 ;  /* 0x00000046f8c77223 */ /* 0x040fe200000000c7 */
[----:B------:R-:W-:-:S02]  /*9500*/  FFMA R204, R248, R71, R204 ;  /* 0x00000047f8cc7223 */ /* 0x000fc400000000cc */
[----:B------:R-:W2:Y:S01]  /*9510*/  LDS.128 R68, [R251+0x60] ;  /* 0x00006000fb447984 */ /* 0x000ea20000000c00 */
[C---:B0-----:R-:W-:Y:S01]  /*9520*/  FFMA R217, R248.reuse, R64, R217 ;  /* 0x00000040f8d97223 */ /* 0x041fe200000000d9 */
[C---:B------:R-:W-:Y:S01]  /*9530*/  FFMA R222, R248.reuse, R65, R222 ;  /* 0x00000041f8de7223 */ /* 0x040fe200000000de */
[C---:B------:R-:W-:Y:S01]  /*9540*/  FFMA R219, R248.reuse, R66, R219 ;  /* 0x00000042f8db7223 */ /* 0x040fe200000000db */
[C---:B------:R-:W-:Y:S02]  /*9550*/  FFMA R224, R248.reuse, R67, R224 ;  /* 0x00000043f8e07223 */ /* 0x040fe400000000e0 */
        /* <DEDUP_REMOVED lines=19> */
[----:B------:R-:W0:Y:S01]  /*9690*/  LDS.128 R60, [R251+0xe0] ;  /* 0x0000e000fb3c7984 */ /* 0x000e220000000c00 */
[C---:B--2---:R-:W-:Y:S01]  /*96a0*/  FFMA R213, R248.reuse, R68, R213 ;  /* 0x00000044f8d57223 */ /* 0x044fe200000000d5 */
[C---:B------:R-:W-:Y:S01]  /*96b0*/  FFMA R218, R248.reuse, R69, R218 ;  /* 0x00000045f8da7223 */ /* 0x040fe200000000da */
[C---:B------:R-:W-:Y:S01]  /*96c0*/  FFMA R215, R248.reuse, R70, R215 ;  /* 0x00000046f8d77223 */ /* 0x040fe200000000d7 */
[C---:B------:R-:W-:Y:S02]  /*96d0*/  FFMA R220, R248.reuse, R71, R220 ;  /* 0x00000047f8dc7223 */ /* 0x040fe400000000dc */
[----:B------:R-:W1:Y:S01]  /*96e0*/  LDS.128 R68, [R251+0xa0] ;  /* 0x0000a000fb447984 */ /* 0x000e620000000c00 */
        /* <DEDUP_REMOVED lines=8> */
[----:B------:R-:W0:Y:S02]  /*9770*/  LDS.128 R68, [R251+0xc0] ;  /* 0x0000c000fb447984 */ /* 0x000e240000000c00 */
[C---:B0-----:R-:W-:Y:S01]  /*9780*/  FFMA R229, R248.reuse, R68, R229 ;  /* 0x00000044f8e57223 */ /* 0x041fe200000000e5 */
[C---:B------:R-:W-:Y:S01]  /*9790*/  FFMA R234, R248.reuse, R69, R234 ;  /* 0x00000045f8ea7223 */ /* 0x040fe200000000ea */
[C---:B------:R-:W-:Y:S01]  /*97a0*/  FFMA R231, R248.reuse, R70, R231 ;  /* 0x00000046f8e77223 */ /* 0x040fe200000000e7 */
[C---:B------:R-:W-:Y:S02]  /*97b0*/  FFMA R236, R248.reuse, R71, R236 ;  /* 0x00000047f8ec7223 */ /* 0x040fe400000000ec */
[----:B------:R-:W0:Y:S02]  /*97c0*/  LDS.128 R68, [R251+0xf0] ;  /* 0x0000f000fb447984 */ /* 0x000e240000000c00 */
[C---:B0-----:R-:W-:Y:S01]  /*97d0*/  FFMA R241, R248.reuse, R68, R241 ;  /* 0x00000044f8f17223 */ /* 0x041fe200000000f1 */
[C---:B------:R-:W-:Y:S01]  /*97e0*/  FFMA R246, R248.reuse, R69, R246 ;  /* 0x00000045f8f67223 */ /* 0x040fe200000000f6 */
[C---:B------:R-:W-:Y:S01]  /*97f0*/  FFMA R17, R248.reuse, R70, R17 ;  /* 0x00000046f8117223 */ /* 0x040fe20000000011 */
[----:B------:R-:W-:-:S07]  /*9800*/  FFMA R14, R248, R71, R14 ;  /* 0x00000047f80e7223 */ /* 0x000fce000000000e */
.L_x_85:
[----:B------:R-:W-:-:S04]  /*9810*/  IADD3 R250, PT, PT, R250, 0x1, RZ ;  /* 0x00000001fafa7810 */ /* 0x000fc80007ffe0ff */
[----:B------:R-:W-:-:S13]  /*9820*/  ISETP.NE.AND P0, PT, R250, 0x8, PT ;  /* 0x00000008fa00780c */ /* 0x000fda0003f05270 */
[----:B------:R-:W-:Y:S05]  /*9830*/  @P0 BRA `(.L_x_86) ;  /* 0xfffffff800580947 */ /* 0x000fea000383ffff */
.L_x_84:
[----:B------:R-:W-:Y:S05]  /*9840*/  BSYNC.RECONVERGENT B0 ;  /* 0x0000000000007941 */ /* 0x000fea0003800200 */
.L_x_83:
[----:B------:R-:W-:Y:S01]  /*9850*/  IADD3 R84, PT, PT, R84, 0x1, RZ ;  /* 0x0000000154547810 */ /* 0x000fe20007ffe0ff */
[----:B------:R-:W-:Y:S03]  /*9860*/  BAR.SYNC.DEFER_BLOCKING 0x0 ;  /* 0x0000000000007b1d */ /* 0x000fe60000010000 */
[----:B------:R-:W-:-:S13]  /*9870*/  ISETP.NE.AND P0, PT, R84, UR7, PT ;  /* 0x0000000754007c0c */ /* 0x000fda000bf05270 */
[----:B------:R-:W-:Y:S05]  /*9880*/  @P0 BRA `(.L_x_87) ;  /* 0xffffffa000b80947 */ /* 0x000fea000383ffff */
.L_x_62:
[----:B------:R-:W-:Y:S01]  /*9890*/  SHF.L.U32 R22, R245, 0x1, RZ ;  /* 0x00000001f5167819 */ /* 0x000fe200000006ff */
[----:B------:R-:W-:Y:S03]  /*98a0*/  BSSY.RECONVERGENT B0, `(.L_x_88) ;  /* 0x00000d7000007945 */ /* 0x000fe60003800200 */
[----:B------:R-:W-:-:S04]  /*98b0*/  IADD3 R24, PT, PT, R22, UR4, RZ ;  /* 0x0000000416187c10 */ /* 0x000fc8000fffe0ff */
[----:B------:R-:W-:-:S13]  /*98c0*/  ISETP.GE.AND P0, PT, R24, R249, PT ;  /* 0x000000f91800720c */ /* 0x000fda0003f06270 */
[----:B------:R-:W-:Y:S05]  /*98d0*/  @P0 BRA `(.L_x_89) ;  /* 0x0000000c004c0947 */ /* 0x000fea0003800000 */
[----:B------:R-:W-:Y:S01]  /*98e0*/  IADD3 R19, PT, PT, R16, 0x1800000, RZ ;  /* 0x0180000010137810 */ /* 0x000fe20007ffe0ff */
[----:B------:R-:W-:Y:S03]  /*98f0*/  BSSY.RECONVERGENT B1, `(.L_x_90) ;  /* 0x000000d000017945 */ /* 0x000fe60003800200 */
[----:B------:R-:W-:-:S04]  /*9900*/  LOP3.LUT R19, R19, 0x7f800000, RZ, 0xc0, !PT ;  /* 0x7f80000013137812 */ /* 0x000fc800078ec0ff */
[----:B------:R-:W-:-:S13]  /*9910*/  ISETP.GT.U32.AND P0, PT, R19, 0x1ffffff, PT ;  /* 0x01ffffff1300780c */ /* 0x000fda0003f04070 */
[----:B------:R-:W-:Y:S05]  /*9920*/  @P0 BRA `(.L_x_91) ;  /* 0x0000000000140947 */ /* 0x000fea0003800000 */
[----:B0-----:R-:W-:Y:S02]  /*9930*/  MOV R60, R16 ;  /* 0x00000010003c7202 */ /* 0x001fe40000000f00 */
[----:B------:R-:W-:-:S07]  /*9940*/  MOV R62, 0x9960 ;  /* 0x00009960003e7802 */ /* 0x000fce0000000f00 */
[----:B------:R-:W-:Y:S05]  /*9950*/  CALL.REL.NOINC `($__internal_0_$__cuda_sm20_rcp_rn_f32_slowpath) ;  /* 0x0000001800987944 */ /* 0x000fea0003c00000 */
[----:B------:R-:W-:Y:S01]  /*9960*/  MOV R19, R63 ;  /* 0x0000003f00137202 */ /* 0x000fe20000000f00 */
[----:B------:R-:W-:Y:S06]  /*9970*/  BRA `(.L_x_92) ;  /* 0x0000000000107947 */ /* 0x000fec0003800000 */
.L_x_91:
[----:B------:R-:W1:Y:S02]  /*9980*/  MUFU.RCP R19, R16 ;  /* 0x0000001000137308 */ /* 0x000e640000001000 */
[----:B-1----:R-:W-:-:S04]  /*9990*/  FFMA R20, R19, R16, -1 ;  /* 0xbf80000013147423 */ /* 0x002fc80000000010 */
[----:B------:R-:W-:-:S04]  /*99a0*/  FADD.FTZ R20, -R20, -RZ ;  /* 0x800000ff14147221 */ /* 0x000fc80000010100 */
[----:B------:R-:W-:-:S07]  /*99b0*/  FFMA R19, R19, R20, R19 ;  /* 0x0000001413137223 */ /* 0x000fce0000000013 */
.L_x_92:
[----:B------:R-:W-:Y:S05]  /*99c0*/  BSYNC.RECONVERGENT B1 ;  /* 0x0000000000017941 */ /* 0x000fea0003800200 */
.L_x_90:
[----:B------:R-:W1:Y:S08]  /*99d0*/  LDC R16, c[0x0][0x3a8] ;  /* 0x0000ea00ff107b82 */ /* 0x000e700000000800 */
[----:B------:R-:W2:Y:S01]  /*99e0*/  LDC.64 R20, c[0x0][0x398] ;  /* 0x0000e600ff147b82 */ /* 0x000ea20000000a00 */
[----:B-1----:R-:W-:Y:S01]  /*99f0*/  ISETP.GE.AND P0, PT, R16, 0x1, PT ;  /* 0x000000011000780c */ /* 0x002fe20003f06270 */
[----:B------:R-:W-:Y:S01]  /*9a00*/  IMAD R23, R22, R16, R243 ;  /* 0x0000001016177224 */ /* 0x000fe200078e02f3 */
[----:B------:R-:W-:-:S02]  /*9a10*/  ISETP.GE.AND P5, PT, R16, 0x2, PT ;  /* 0x000000021000780c */ /* 0x000fc40003fa6270 */
[C---:B------:R-:W-:Y:S02]  /*9a20*/  ISETP.GE.AND P1, PT, R16.reuse, 0x5, PT ;  /* 0x000000051000780c */ /* 0x040fe40003f26270 */
[C---:B------:R-:W-:Y:S01]  /*9a30*/  ISETP.GE.AND P2, PT, R16.reuse, 0x6, PT ;  /* 0x000000061000780c */ /* 0x040fe20003f46270 */
[----:B--2---:R-:W-:Y:S01]  /*9a40*/  IMAD.WIDE R20, R23, 0x4, R20 ;  /* 0x0000000417147825 */ /* 0x004fe200078e0214 */
[C---:B------:R-:W-:Y:S02]  /*9a50*/  ISETP.GE.AND P3, PT, R16.reuse, 0x7, PT ;  /* 0x000000071000780c */ /* 0x040fe40003f66270 */
[----:B------:R-:W-:-:S03]  /*9a60*/  ISETP.GE.AND P4, PT, R16, 0x8, PT ;  /* 0x000000081000780c */ /* 0x000fc60003f86270 */
[C---:B------:R-:W-:Y:S01]  /*9a70*/  @P0 FMUL R15, R19.reuse, R15 ;  /* 0x0000000f130f0220 */ /* 0x040fe20000400000 */
[C---:B------:R-:W-:Y:S01]  /*9a80*/  ISETP.GE.AND P6, PT, R16.reuse, 0x3, PT ;  /* 0x000000031000780c */ /* 0x040fe20003fc6270 */
[C---:B------:R-:W-:Y:S02]  /*9a90*/  @P5 FMUL R23, R19.reuse, R12 ;  /* 0x0000000c13175220 */ /* 0x040fe40000400000 */
[C---:B------:R-:W-:Y:S01]  /*9aa0*/  @P1 FMUL R11, R19.reuse, R11 ;  /* 0x0000000b130b1220 */ /* 0x040fe20000400000 */
[----:B------:R1:W-:Y:S01]  /*9ab0*/  @P0 STG.E desc[UR10][R20.64], R15 ;  /* 0x0000000f14000986 */ /* 0x0003e2000c10190a */
[C---:B------:R-:W-:Y:S01]  /*9ac0*/  ISETP.GE.AND P0, PT, R16.reuse, 0x4, PT ;  /* 0x000000041000780c */ /* 0x040fe20003f06270 */
[C---:B------:R-:W-:Y:S01]  /*9ad0*/  @P2 FMUL R25, R19.reuse, R8 ;  /* 0x0000000813192220 */ /* 0x040fe20000400000 */
[C---:B------:R-:W-:Y:S01]  /*9ae0*/  @P3 FMUL R9, R19.reuse, R9 ;  /* 0x0000000913093220 */ /* 0x040fe20000400000 */
[----:B------:R-:W-:Y:S01]  /*9af0*/  @P5 STG.E desc[UR10][R20.64+0x4], R23 ;  /* 0x0000041714005986 */ /* 0x000fe2000c10190a */
[----:B------:R-:W-:Y:S01]  /*9b00*/  @P4 FMUL R27, R19, R6 ;  /* 0x00000006131b4220 */ /* 0x000fe20000400000 */
[----:B------:R-:W-:-:S03]  /*9b10*/  ISETP.GE.AND P5, PT, R16, 0x9, PT ;  /* 0x000000091000780c */ /* 0x000fc60003fa6270 */
[----:B------:R-:W-:Y:S01]  /*9b20*/  @P6 FMUL R13, R19, R13 ;  /* 0x0000000d130d6220 */ /* 0x000fe20000400000 */
[----:B------:R-:W-:Y:S01]  /*9b30*/  @P1 STG.E desc[UR10][R20.64+0x10], R11 ;  /* 0x0000100b14001986 */ /* 0x000fe2000c10190a */
[----:B------:R-:W-:-:S03]  /*9b40*/  ISETP.GE.AND P1, PT, R16, 0xc, PT ;  /* 0x0000000c1000780c */ /* 0x000fc60003f26270 */
[----:B-1----:R-:W-:Y:S01]  /*9b50*/  @P0 FMUL R15, R19, R10 ;  /* 0x0000000a130f0220 */ /* 0x002fe20000400000 */
[----:B------:R-:W-:Y:S01]  /*9b60*/  @P2 STG.E desc[UR10][R20.64+0x14], R25 ;  /* 0x0000141914002986 */ /* 0x000fe2000c10190a */
[----:B------:R-:W-:-:S03]  /*9b70*/  ISETP.GE.AND P2, PT, R16, 0xd, PT ;  /* 0x0000000d1000780c */ /* 0x000fc60003f46270 */
[----:B------:R-:W-:Y:S01]  /*9b80*/  @P0 STG.E desc[UR10][R20.64+0xc], R15 ;  /* 0x00000c0f14000986 */ /* 0x000fe2000c10190a */
[C---:B------:R-:W-:Y:S01]  /*9b90*/  ISETP.GE.AND P0, PT, R16.reuse, 0xb, PT ;  /* 0x0000000b1000780c */ /* 0x040fe20003f06270 */
[----:B------:R-:W-:Y:S02]  /*9ba0*/  @P5 FMUL R7, R19, R7 ;  /* 0x0000000713075220 */ /* 0x000fe40000400000 */
[----:B------:R1:W-:Y:S01]  /*9bb0*/  @P3 STG.E desc[UR10][R20.64+0x18], R9 ;  /* 0x0000180914003986 */ /* 0x0003e2000c10190a */
[----:B------:R-:W-:-:S03]  /*9bc0*/  ISETP.GE.AND P3, PT, R16, 0xe, PT ;  /* 0x0000000e1000780c */ /* 0x000fc60003f66270 */
[----:B------:R-:W-:Y:S01]  /*9bd0*/  @P4 STG.E desc[UR10][R20.64+0x1c], R27 ;  /* 0x00001c1b14004986 */ /* 0x000fe2000c10190a */
[C---:B------:R-:W-:Y:S01]  /*9be0*/  ISETP.GE.AND P4, PT, R16.reuse, 0xf, PT ;  /* 0x0000000f1000780c */ /* 0x040fe20003f86270 */
[C---:B------:R-:W-:Y:S02]  /*9bf0*/  @P2 FMUL R3, R19.reuse, R3 ;  /* 0x0000000313032220 */ /* 0x040fe40000400000 */
[----:B------:R2:W-:Y:S01]  /*9c00*/  @P6 STG.E desc[UR10][R20.64+0x8], R13 ;  /* 0x0000080d14006986 */ /* 0x0005e2000c10190a */
[C---:B------:R-:W-:Y:S01]  /*9c10*/  ISETP.GE.AND P6, PT, R16.reuse, 0xa, PT ;  /* 0x0000000a1000780c */ /* 0x040fe20003fc6270 */
[C---:B------:R-:W-:Y:S01]  /*9c20*/  @P0 FMUL R5, R19.reuse, R5 ;  /* 0x0000000513050220 */ /* 0x040fe20000400000 */
[C---:B-1----:R-:W-:Y:S01]  /*9c30*/  @P1 FMUL R9, R19.reuse, R2 ;  /* 0x0000000213091220 */ /* 0x042fe20000400000 */
[----:B------:R1:W-:Y:S02]  /*9c40*/  @P5 STG.E desc[UR10][R20.64+0x20], R7 ;  /* 0x0000200714005986 */ /* 0x0003e4000c10190a */
[C---:B------:R-:W-:Y:S01]  /*9c50*/  @P3 FMUL R11, R19.reuse, R0 ;  /* 0x00000000130b3220 */ /* 0x040fe20000400000 */
[C---:B------:R-:W-:Y:S01]  /*9c60*/  ISETP.GE.AND P5, PT, R16.reuse, 0x10, PT ;  /* 0x000000101000780c */ /* 0x040fe20003fa6270 */
[----:B------:R-:W-:Y:S02]  /*9c70*/  @P0 STG.E desc[UR10][R20.64+0x28], R5 ;  /* 0x0000280514000986 */ /* 0x000fe4000c10190a */
[C---:B------:R-:W-:Y:S01]  /*9c80*/  @P4 FMUL R131, R19.reuse, R131 ;  /* 0x0000008313834220 */ /* 0x040fe20000400000 */
[C---:B------:R-:W-:Y:S01]  /*9c90*/  ISETP.GE.AND P0, PT, R16.reuse, 0x12, PT ;  /* 0x000000121000780c */ /* 0x040fe20003f06270 */
[----:B------:R-:W-:Y:S02]  /*9ca0*/  @P1 STG.E desc[UR10][R20.64+0x2c], R9 ;  /* 0x00002c0914001986 */ /* 0x000fe4000c10190a */
[----:B--2---:R-:W-:Y:S01]  /*9cb0*/  @P6 FMUL R13, R19, R4 ;  /* 0x00000004130d6220 */ /* 0x004fe20000400000 */
[C---:B------:R-:W-:Y:S01]  /*9cc0*/  ISETP.GE.AND P1, PT, R16.reuse, 0x13, PT ;  /* 0x000000131000780c */ /* 0x040fe20003f26270 */
[----:B------:R2:W-:Y:S01]  /*9cd0*/  @P2 STG.E desc[UR10][R20.64+0x30], R3 ;  /* 0x0000300314002986 */ /* 0x0005e2000c10190a */
[----:B------:R-:W-:-:S03]  /*9ce0*/  ISETP.GE.AND P2, PT, R16, 0x14, PT ;  /* 0x000000141000780c */ /* 0x000fc60003f46270 */
[----:B-1----:R-:W-:Y:S01]  /*9cf0*/  @P5 FMUL R7, R19, R136 ;  /* 0x0000008813075220 */ /* 0x002fe20000400000 */
[----:B------:R-:W-:Y:S01]  /*9d00*/  @P3 STG.E desc[UR10][R20.64+0x34], R11 ;  /* 0x0000340b14003986 */ /* 0x000fe2000c10190a */
[----:B------:R-:W-:-:S03]  /*9d10*/  ISETP.GE.AND P3, PT, R16, 0x15, PT ;  /* 0x000000151000780c */ /* 0x000fc60003f66270 */
[----:B------:R-:W-:Y:S01]  /*9d20*/  @P4 STG.E desc[UR10][R20.64+0x38], R131 ;  /* 0x0000388314004986 */ /* 0x000fe2000c10190a */
[C---:B------:R-:W-:Y:S02]  /*9d30*/  ISETP.GE.AND P4, PT, R16.reuse, 0x16, PT ;  /* 0x000000161000780c */ /* 0x040fe40003f86270 */
[C---:B------:R-:W-:Y:S01]  /*9d40*/  @P1 FMUL R135, R19.reuse, R135 ;  /* 0x0000008713871220 */ /* 0x040fe20000400000 */
[----:B------:R-:W-:Y:S01]  /*9d50*/  @P6 STG.E desc[UR10][R20.64+0x24], R13 ;  /* 0x0000240d14006986 */ /* 0x000fe2000c10190a */
[C---:B------:R-:W-:Y:S01]  /*9d60*/  ISETP.GE.AND P6, PT, R16.reuse, 0x11, PT ;  /* 0x000000111000780c */ /* 0x040fe20003fc6270 */
[C---:B--2---:R-:W-:Y:S01]  /*9d70*/  @P0 FMUL R3, R19.reuse, R138 ;  /* 0x0000008a13030220 */ /* 0x044fe20000400000 */
[C---:B------:R-:W-:Y:S01]  /*9d80*/  @P2 FMUL R5, R19.reuse, R140 ;  /* 0x0000008c13052220 */ /* 0x040fe20000400000 */
[----:B------:R1:W-:Y:S01]  /*9d90*/  @P5 STG.E desc[UR10][R20.64+0x3c], R7 ;  /* 0x00003c0714005986 */ /* 0x0003e2000c10190a */
[----:B------:R-:W-:Y:S01]  /*9da0*/  ISETP.GE.AND P5, PT, R16, 0x17, PT ;  /* 0x000000171000780c */ /* 0x000fe20003fa6270 */
[----:B------:R-:W-:-:S02]  /*9db0*/  @P3 FMUL R137, R19, R137 ;  /* 0x0000008913893220 */ /* 0x000fc40000400000 */
[----:B------:R-:W-:Y:S01]  /*9dc0*/  @P0 STG.E desc[UR10][R20.64+0x44], R3 ;  /* 0x0000440314000986 */ /* 0x000fe2000c10190a */
[C---:B------:R-:W-:Y:S01]  /*9dd0*/  ISETP.GE.AND P0, PT, R16.reuse, 0x1d, PT ;  /* 0x0000001d1000780c */ /* 0x040fe20003f06270 */
[C---:B------:R-:W-:Y:S02]  /*9de0*/  @P4 FMUL R9, R19.reuse, R142 ;  /* 0x0000008e13094220 */ /* 0x040fe40000400000 */
[----:B------:R-:W-:Y:S01]  /*9df0*/  @P1 STG.E desc[UR10][R20.64+0x48], R135 ;  /* 0x0000488714001986 */ /* 0x000fe2000c10190a */
[C---:B------:R-:W-:Y:S01]  /*9e00*/  ISETP.GE.AND P1, PT, R16.reuse, 0x1c, PT ;  /* 0x0000001c1000780c */ /* 0x040fe20003f26270 */
[C---:B------:R-:W-:Y:S02]  /*9e10*/  @P6 FMUL R133, R19.reuse, R133 ;  /* 0x0000008513856220 */ /* 0x040fe40000400000 */
        /* <DEDUP_REMOVED lines=8> */
[C---:B-1----:R-:W-:Y:S02]  /*9ea0*/  @P1 FMUL R7, R19.reuse, R148 ;  /* 0x0000009413071220 */ /* 0x042fe40000400000 */
[----:B------:R-:W-:Y:S01]  /*9eb0*/  @P6 STG.E desc[UR10][R20.64+0x40], R133 ;  /* 0x0000408514006986 */ /* 0x000fe2000c10190a */
[----:B------:R-:W-:Y:S01]  /*9ec0*/  ISETP.GE.AND P6, PT, R16, 0x18, PT ;  /* 0x000000181000780c */ /* 0x000fe20003fc6270 */
[----:B------:R-:W-:-:S02]  /*9ed0*/  @P2 FMUL R143, R19, R143 ;  /* 0x0000008f138f2220 */ /* 0x000fc40000400000 */
[----:B------:R-:W-:Y:S01]  /*9ee0*/  @P5 STG.E desc[UR10][R20.64+0x58], R139 ;  /* 0x0000588b14005986 */ /* 0x000fe2000c10190a */
[C---:B------:R-:W-:Y:S01]  /*9ef0*/  ISETP.GE.AND P5, PT, R16.reuse, 0x1f, PT ;  /* 0x0000001f1000780c */ /* 0x040fe20003fa6270 */
[C---:B--2---:R-:W-:Y:S02]  /*9f00*/  @P3 FMUL R5, R19.reuse, R146 ;  /* 0x0000009213053220 */ /* 0x044fe40000400000 */
        /* <DEDUP_REMOVED lines=16> */
[C---:B-1----:R-:W-:Y:S01]  /*a010*/  @P4 FMUL R5, R19.reuse, R152 ;  /* 0x0000009813054220 */ /* 0x042fe20000400000 */
[C---:B--2---:R-:W-:Y:S01]  /*a020*/  @P2 FMUL R7, R19.reuse, R154 ;  /* 0x0000009a13072220 */ /* 0x044fe20000400000 */
[----:B------:R-:W-:Y:S02]  /*a030*/  @P5 STG.E desc[UR10][R20.64+0x78], R147 ;  /* 0x0000789314005986 */ /* 0x000fe4000c10190a */
[C---:B------:R-:W-:Y:S01]  /*a040*/  @P1 FMUL R151, R19.reuse, R151 ;  /* 0x0000009713971220 */ /* 0x040fe20000400000 */
[C---:B------:R-:W-:Y:S01]  /*a050*/  ISETP.GE.AND P5, PT, R16.reuse, 0x26, PT ;  /* 0x000000261000780c */ /* 0x040fe20003fa6270 */
[----:B------:R1:W-:Y:S02]  /*a060*/  @P4 STG.E desc[UR10][R20.64+0x7c], R5 ;  /* 0x00007c0514004986 */ /* 0x0003e4000c10190a */
[C---:B------:R-:W-:Y:S01]  /*a070*/  @P0 FMUL R9, R19.reuse, R156 ;  /* 0x0000009c13090220 */ /* 0x040fe20000400000 */
[C---:B------:R-:W-:Y:S01]  /*a080*/  ISETP.GE.AND P4, PT, R16.reuse, 0x27, PT ;  /* 0x000000271000780c */ /* 0x040fe20003f86270 */
[----:B------:R-:W-:Y:S02]  /*a090*/  @P3 STG.E desc[UR10][R20.64+0x80], R149 ;  /* 0x0000809514003986 */ /* 0x000fe4000c10190a */
[----:B---3--:R-:W-:Y:S01]  /*a0a0*/  @P6 FMUL R3, R19, R150 ;  /* 0x0000009613036220 */ /* 0x008fe20000400000 */
[C---:B------:R-:W-:Y:S01]  /*a0b0*/  ISETP.GE.AND P3, PT, R16.reuse, 0x28, PT ;  /* 0x000000281000780c */ /* 0x040fe20003f66270 */
[----:B------:R2:W-:Y:S01]  /*a0c0*/  @P2 STG.E desc[UR10][R20.64+0x84], R7 ;  /* 0x0000840714002986 */ /* 0x0005e2000c10190a */
[----:B------:R-:W-:-:S03]  /*a0d0*/  ISETP.GE.AND P2, PT, R16, 0x29, PT ;  /* 0x000000291000780c */ /* 0x000fc60003f46270 */
[----:B------:R-:W-:Y:S01]  /*a0e0*/  @P1 STG.E desc[UR10][R20.64+0x88], R151 ;  /* 0x0000889714001986 */ /* 0x000fe2000c10190a */
[----:B------:R-:W-:-:S03]  /*a0f0*/  ISETP.GE.AND P1, PT, R16, 0x2a, PT ;  /* 0x0000002a1000780c */ /* 0x000fc60003f26270 */
[C---:B------:R-:W-:Y:S01]  /*a100*/  @P4 FMUL R155, R19.reuse, R155 ;  /* 0x0000009b139b4220 */ /* 0x040fe20000400000 */
[----:B------:R-:W-:Y:S01]  /*a110*/  @P0 STG.E desc[UR10][R20.64+0x8c], R9 ;  /* 0x00008c0914000986 */ /* 0x000fe2000c10190a */
[C---:B------:R-:W-:Y:S02]  /*a120*/  ISETP.GE.AND P0, PT, R16.reuse, 0x2b, PT ;  /* 0x0000002b1000780c */ /* 0x040fe40003f06270 */
[C---:B-1----:R-:W-:Y:S01]  /*a130*/  @P3 FMUL R5, R19.reuse, R160 ;  /* 0x000000a013053220 */ /* 0x042fe20000400000 */
[----:B------:R1:W-:Y:S01]  /*a140*/  @P6 STG.E desc[UR10][R20.64+0x74], R3 ;  /* 0x0000740314006986 */ /* 0x0003e2000c10190a */
[C---:B------:R-:W-:Y:S01]  /*a150*/  ISETP.GE.AND P6, PT, R16.reuse, 0x25, PT ;  /* 0x000000251000780c */ /* 0x040fe20003fc6270 */
[C---:B------:R-:W-:Y:S02]  /*a160*/  @P2 FMUL R157, R19.reuse, R157 ;  /* 0x0000009d139d2220 */ /* 0x040fe40000400000 */
[----:B------:R-:W-:Y:S01]  /*a170*/  @P4 STG.E desc[UR10][R20.64+0x98], R155 ;  /* 0x0000989b14004986 */ /* 0x000fe2000c10190a */
[----:B------:R-:W-:Y:S01]  /*a180*/  ISETP.GE.AND P4, PT, R16, 0x2f, PT ;  /* 0x0000002f1000780c */ /* 0x000fe20003f86270 */
[----:B--2---:R-:W-:-:S02]  /*a190*/  @P1 FMUL R7, R19, R162 ;  /* 0x000000a213071220 */ /* 0x004fc40000400000 */
[----:B------:R-:W-:Y:S01]  /*a1a0*/  @P3 STG.E desc[UR10][R20.64+0x9c], R5 ;  /* 0x00009c0514003986 */ /* 0x000fe2000c10190a */
[C---:B------:R-:W-:Y:S01]  /*a1b0*/  ISETP.GE.AND P3, PT, R16.reuse, 0x30, PT ;  /* 0x000000301000780c */ /* 0x040fe20003f66270 */
[C---:B------:R-:W-:Y:S01]  /*a1c0*/  @P0 FMUL R159, R19.reuse, R159 ;  /* 0x0000009f139f0220 */ /* 0x040fe20000400000 */
[C---:B-1----:R-:W-:Y:S01]  /*a1d0*/  @P5 FMUL R3, R19.reuse, R158 ;  /* 0x0000009e13035220 */ /* 0x042fe20000400000 */
[----:B------:R-:W-:Y:S02]  /*a1e0*/  @P2 STG.E desc[UR10][R20.64+0xa0], R157 ;  /* 0x0000a09d14002986 */ /* 0x000fe4000c10190a */
[C---:B------:R-:W-:Y:S01]  /*a1f0*/  @P6 FMUL R153, R19.reuse, R153 ;  /* 0x0000009913996220 */ /* 0x040fe20000400000 */
[C---:B------:R-:W-:Y:S01]  /*a200*/  ISETP.GE.AND P2, PT, R16.reuse, 0x31, PT ;  /* 0x000000311000780c */ /* 0x040fe20003f46270 */
[----:B------:R-:W-:Y:S01]  /*a210*/  @P5 STG.E desc[UR10][R20.64+0x94], R3 ;  /* 0x0000940314005986 */ /* 0x000fe2000c10190a */
[----:B------:R-:W-:Y:S01]  /*a220*/  ISETP.GE.AND P5, PT, R16, 0x2d, PT ;  /* 0x0000002d1000780c */ /* 0x000fe20003fa6270 */
[----:B------:R-:W-:-:S02]  /*a230*/  @P4 FMUL R163, R19, R163 ;  /* 0x000000a313a34220 */ /* 0x000fc40000400000 */
[----:B------:R1:W-:Y:S01]  /*a240*/  @P1 STG.E desc[UR10][R20.64+0xa4], R7 ;  /* 0x0000a40714001986 */ /* 0x0003e2000c10190a */
[----:B------:R-:W-:-:S03]  /*a250*/  ISETP.GE.AND P1, PT, R16, 0x32, PT ;  /* 0x000000321000780c */ /* 0x000fc60003f26270 */
[----:B------:R-:W-:Y:S01]  /*a260*/  @P0 STG.E desc[UR10][R20.64+0xa8], R159 ;  /* 0x0000a89f14000986 */ /* 0x000fe2000c10190a */
[----:B------:R-:W-:-:S03]  /*a270*/  ISETP.GE.AND P0, PT, R16, 0x2e, PT ;  /* 0x0000002e1000780c */ /* 0x000fc60003f06270 */
[C---:B------:R-:W-:Y:S01]  /*a280*/  @P2 FMUL R165, R19.reuse, R165 ;  /* 0x000000a513a52220 */ /* 0x040fe20000400000 */
[----:B------:R-:W-:Y:S01]  /*a290*/  @P6 STG.E desc[UR10][R20.64+0x90], R153 ;  /* 0x0000909914006986 */ /* 0x000fe2000c10190a */
[C---:B------:R-:W-:Y:S01]  /*a2a0*/  ISETP.GE.AND P6, PT, R16.reuse, 0x2c, PT ;  /* 0x0000002c1000780c */ /* 0x040fe20003fc6270 */
[C---:B------:R-:W-:Y:S01]  /*a2b0*/  @P5 FMUL R161, R19.reuse, R161 ;  /* 0x000000a113a15220 */ /* 0x040fe20000400000 */
[C---:B-1----:R-:W-:Y:S01]  /*a2c0*/  @P3 FMUL R7, R19.reuse, R168 ;  /* 0x000000a813073220 */ /* 0x042fe20000400000 */
[----:B------:R-:W-:Y:S01]  /*a2d0*/  @P4 STG.E desc[UR10][R20.64+0xb8], R163 ;  /* 0x0000b8a314004986 */ /* 0x000fe2000c10190a */
[C---:B------:R-:W-:Y:S01]  /*a2e0*/  @P1 FMUL R9, R19.reuse, R170 ;  /* 0x000000aa13091220 */ /* 0x040fe20000400000 */
[C---:B------:R-:W-:Y:S02]  /*a2f0*/  ISETP.GE.AND P4, PT, R16.reuse, 0x39, PT ;  /* 0x000000391000780c */ /* 0x040fe40003f86270 */
[----:B------:R-:W-:Y:S01]  /*a300*/  @P5 STG.E desc[UR10][R20.64+0xb0], R161 ;  /* 0x0000b0a114005986 */ /* 0x000fe2000c10190a */
[----:B------:R-:W-:Y:S01]  /*a310*/  @P0 FMUL R5, R19, R166 ;  /* 0x000000a613050220 */ /* 0x000fe20000400000 */
[----:B------:R-:W-:-:S02]  /*a320*/  ISETP.GE.AND P5, PT, R16, 0x33, PT ;  /* 0x000000331000780c */ /* 0x000fc40003fa6270 */
[----:B------:R1:W-:Y:S02]  /*a330*/  @P3 STG.E desc[UR10][R20.64+0xbc], R7 ;  /* 0x0000bc0714003986 */ /* 0x0003e4000c10190a */
[C---:B------:R-:W-:Y:S01]  /*a340*/  @P6 FMUL R3, R19.reuse, R164 ;  /* 0x000000a413036220 */ /* 0x040fe20000400000 */
[C---:B------:R-:W-:Y:S01]  /*a350*/  ISETP.GE.AND P3, PT, R16.reuse, 0x38, PT ;  /* 0x000000381000780c */ /* 0x040fe20003f66270 */
[----:B------:R2:W-:Y:S01]  /*a360*/  @P0 STG.E desc[UR10][R20.64+0xb4], R5 ;  /* 0x0000b40514000986 */ /* 0x0005e2000c10190a */
[C---:B------:R-:W-:Y:S02]  /*a370*/  ISETP.GE.AND P0, PT, R16.reuse, 0x35, PT ;  /* 0x000000351000780c */ /* 0x040fe40003f06270 */
[C---:B------:R-:W-:Y:S01]  /*a380*/  @P4 FMUL R173, R19.reuse, R173 ;  /* 0x000000ad13ad4220 */ /* 0x040fe20000400000 */
[----:B------:R-:W-:Y:S01]  /*a390*/  @P2 STG.E desc[UR10][R20.64+0xc0], R165 ;  /* 0x0000c0a514002986 */ /* 0x000fe2000c10190a */
[C---:B------:R-:W-:Y:S02]  /*a3a0*/  ISETP.GE.AND P2, PT, R16.reuse, 0x37, PT ;  /* 0x000000371000780c */ /* 0x040fe40003f46270 */
[----:B------:R-:W-:Y:S01]  /*a3b0*/  @P5 FMUL R167, R19, R167 ;  /* 0x000000a713a75220 */ /* 0x000fe20000400000 */
[----:B------:R-:W-:Y:S01]  /*a3c0*/  @P1 STG.E desc[UR10][R20.64+0xc4], R9 ;  /* 0x0000c40914001986 */ /* 0x000fe2000c10190a */
[----:B------:R-:W-:-:S03]  /*a3d0*/  ISETP.GE.AND P1, PT, R16, 0x36, PT ;  /* 0x000000361000780c */ /* 0x000fc60003f26270 */
[C---:B-1----:R-:W-:Y:S01]  /*a3e0*/  @P3 FMUL R7, R19.reuse, R176 ;  /* 0x000000b013073220 */ /* 0x042fe20000400000 */
[----:B------:R1:W-:Y:S01]  /*a3f0*/  @P6 STG.E desc[UR10][R20.64+0xac], R3 ;  /* 0x0000ac0314006986 */ /* 0x0003e2000c10190a */
[C---:B------:R-:W-:Y:S01]  /*a400*/  ISETP.GE.AND P6, PT, R16.reuse, 0x34, PT ;  /* 0x000000341000780c */ /* 0x040fe20003fc6270 */
[C---:B------:R-:W-:Y:S02]  /*a410*/  @P0 FMUL R169, R19.reuse, R169 ;  /* 0x000000a913a90220 */ /* 0x040fe40000400000 */
[----:B------:R-:W-:Y:S01]  /*a420*/  @P5 STG.E desc[UR10][R20.64+0xc8], R167 ;  /* 0x0000c8a714005986 */ /* 0x000fe2000c10190a */
[C---:B------:R-:W-:Y:S01]  /*a430*/  ISETP.GE.AND P5, PT, R16.reuse, 0x3f, PT ;  /* 0x0000003f1000780c */ /* 0x040fe20003fa6270 */
[C---:B------:R-:W-:Y:S02]  /*a440*/  @P2 FMUL R171, R19.reuse, R171 ;  /* 0x000000ab13ab2220 */ /* 0x040fe40000400000 */
[----:B------:R-:W-:Y:S01]  /*a450*/  @P0 STG.E desc[UR10][R20.64+0xd0], R169 ;  /* 0x0000d0a914000986 */ /* 0x000fe2000c10190a */
[----:B------:R-:W-:Y:S01]  /*a460*/  ISETP.GE.AND P0, PT, R16, 0x3a, PT ;  /* 0x0000003a1000780c */ /* 0x000fe20003f06270 */
[----:B--2---:R-:W-:-:S02]  /*a470*/  @P1 FMUL R5, R19, R174 ;  /* 0x000000ae13051220 */ /* 0x004fc40000400000 */
[----:B------:R-:W-:Y:S01]  /*a480*/  @P2 STG.E desc[UR10][R20.64+0xd8], R171 ;  /* 0x0000d8ab14002986 */ /* 0x000fe2000c10190a */
[C---:B------:R-:W-:Y:S01]  /*a490*/  ISETP.GE.AND P2, PT, R16.reuse, 0x3c, PT ;  /* 0x0000003c1000780c */ /* 0x040fe20003f46270 */
[C---:B-1----:R-:W-:Y:S02]  /*a4a0*/  @P6 FMUL R3, R19.reuse, R172 ;  /* 0x000000ac13036220 */ /* 0x042fe40000400000 */
[----:B------:R1:W-:Y:S01]  /*a4b0*/  @P1 STG.E desc[UR10][R20.64+0xd4], R5 ;  /* 0x0000d40514001986 */ /* 0x0003e2000c10190a */
[C---:B------:R-:W-:Y:S01]  /*a4c0*/  ISETP.GE.AND P1, PT, R16.reuse, 0x3b, PT ;  /* 0x0000003b1000780c */ /* 0x040fe20003f26270 */
[----:B------:R-:W-:Y:S02]  /*a4d0*/  @P5 FMUL R179, R19, R179 ;  /* 0x000000b313b35220 */ /* 0x000fe40000400000 */
[----:B------:R2:W-:Y:S01]  /*a4e0*/  @P3 STG.E desc[UR10][R20.64+0xdc], R7 ;  /* 0x0000dc0714003986 */ /* 0x0005e2000c10190a */
[----:B------:R-:W-:-:S03]  /*a4f0*/  ISETP.GE.AND P3, PT, R16, 0x3d, PT ;  /* 0x0000003d1000780c */ /* 0x000fc60003f66270 */
[----:B------:R-:W-:Y:S01]  /*a500*/  @P4 STG.E desc[UR10][R20.64+0xe0], R173 ;  /* 0x0000e0ad14004986 */ /* 0x000fe2000c10190a */
[----:B------:R-:W-:-:S03]  /*a510*/  ISETP.GE.AND P4, PT, R16, 0x3e, PT ;  /* 0x0000003e1000780c */ /* 0x000fc60003f86270 */
[----:B------:R3:W-:Y:S01]  /*a520*/  @P6 STG.E desc[UR10][R20.64+0xcc], R3 ;  /* 0x0000cc0314006986 */ /* 0x0007e2000c10190a */
[----:B------:R-:W-:Y:S01]  /*a530*/  ISETP.GE.AND P6, PT, R16, 0x40, PT ;  /* 0x000000401000780c */ /* 0x000fe20003fc6270 */
[C---:B------:R-:W-:Y:S01]  /*a540*/  @P1 FMUL R175, R19.reuse, R175 ;  /* 0x000000af13af1220 */ /* 0x040fe20000400000 */
[C---:B-1----:R-:W-:Y:S01]  /*a550*/  @P2 FMUL R5, R19.reuse, R180 ;  /* 0x000000b413052220 */ /* 0x042fe20000400000 */
[----:B------:R1:W-:Y:S02]  /*a560*/  @P5 STG.E desc[UR10][R20.64+0xf8], R179 ;  /* 0x0000f8b314005986 */ /* 0x0003e4000c10190a */
[C---:B------:R-:W-:Y:S02]  /*a570*/  @P3 FMUL R177, R19.reuse, R177 ;  /* 0x000000b113b13220 */ /* 0x040fe40000400000 */
[----:B------:R1:W-:Y:S02]  /*a580*/  @P1 STG.E desc[UR10][R20.64+0xe8], R175 ;  /* 0x0000e8af14001986 */ /* 0x0003e4000c10190a */
[C---:B--2---:R-:W-:Y:S01]  /*a590*/  @P4 FMUL R7, R19.reuse, R182 ;  /* 0x000000b613074220 */ /* 0x044fe20000400000 */
[C---:B---3--:R-:W-:Y:S01]  /*a5a0*/  @P0 FMUL R3, R19.reuse, R178 ;  /* 0x000000b213030220 */ /* 0x048fe20000400000 */
[----:B------:R1:W-:Y:S02]  /*a5b0*/  @P2 STG.E desc[UR10][R20.64+0xec], R5 ;  /* 0x0000ec0514002986 */ /* 0x0003e4000c10190a */
[----:B------:R-:W-:-:S02]  /*a5c0*/  @P6 FMUL R19, R19, R184 ;  /* 0x000000b813136220 */ /* 0x000fc40000400000 */
[----:B------:R1:W-:Y:S04]  /*a5d0*/  @P0 STG.E desc[UR10][R20.64+0xe4], R3 ;  /* 0x0000e40314000986 */ /* 0x0003e8000c10190a */
[----:B------:R1:W-:Y:S04]  /*a5e0*/  @P3 STG.E desc[UR10][R20.64+0xf0], R177 ;  /* 0x0000f0b114003986 */ /* 0x0003e8000c10190a */
[----:B------:R1:W-:Y:S04]  /*a5f0*/  @P4 STG.E desc[UR10][R20.64+0xf4], R7 ;  /* 0x0000f40714004986 */ /* 0x0003e8000c10190a */
[----:B------:R1:W-:Y:S02]  /*a600*/  @P6 STG.E desc[UR10][R20.64+0xfc], R19 ;  /* 0x0000fc1314006986 */ /* 0x0003e4000c10190a */
.L_x_89:
[----:B------:R-:W-:Y:S05]  /*a610*/  BSYNC.RECONVERGENT B0 ;  /* 0x0000000000007941 */ /* 0x000fea0003800200 */
.L_x_88:
[----:B------:R-:W2:Y:S01]  /*a620*/  LDCU UR4, c[0x0][0x3a4] ;  /* 0x00007480ff0477ac */ /* 0x000ea20008000800 */
[----:B------:R-:W-:-:S05]  /*a630*/  VIADD R24, R24, 0x1 ;  /* 0x0000000118187836 */ /* 0x000fca0000000000 */
[----:B--2---:R-:W-:-:S13]  /*a640*/  ISETP.GE.AND P0, PT, R24, UR4, PT ;  /* 0x0000000418007c0c */ /* 0x004fda000bf06270 */
[----:B------:R-:W-:Y:S05]  /*a650*/  @P0 EXIT ;  /* 0x000000000000094d */ /* 0x000fea0003800000 */
[----:B------:R-:W-:Y:S01]  /*a660*/  IADD3 R0, PT, PT, R18, 0x1800000, RZ ;  /* 0x0180000012007810 */ /* 0x000fe20007ffe0ff */
[----:B------:R-:W-:Y:S03]  /*a670*/  BSSY.RECONVERGENT B0, `(.L_x_93) ;  /* 0x000000d000007945 */ /* 0x000fe60003800200 */
[----:B------:R-:W-:-:S04]  /*a680*/  LOP3.LUT R0, R0, 0x7f800000, RZ, 0xc0, !PT ;  /* 0x7f80000000007812 */ /* 0x000fc800078ec0ff */
[----:B------:R-:W-:-:S13]  /*a690*/  ISETP.GT.U32.AND P0, PT, R0, 0x1ffffff, PT ;  /* 0x01ffffff0000780c */ /* 0x000fda0003f04070 */
[----:B------:R-:W-:Y:S05]  /*a6a0*/  @P0 BRA `(.L_x_94) ;  /* 0x0000000000140947 */ /* 0x000fea0003800000 */
[----:B0-----:R-:W-:Y:S02]  /*a6b0*/  MOV R60, R18 ;  /* 0x00000012003c7202 */ /* 0x001fe40000000f00 */
[----:B------:R-:W-:-:S07]  /*a6c0*/  MOV R62, 0xa6e0 ;  /* 0x0000a6e0003e7802 */ /* 0x000fce0000000f00 */
[----:B-1----:R-:W-:Y:S05]  /*a6d0*/  CALL.REL.NOINC `($__internal_0_$__cuda_sm20_rcp_rn_f32_slowpath) ;  /* 0x0000000c00387944 */ /* 0x002fea0003c00000 */
[----:B------:R-:W-:Y:S01]  /*a6e0*/  MOV R0, R63 ;  /* 0x0000003f00007202 */ /* 0x000fe20000000f00 */
[----:B------:R-:W-:Y:S06]  /*a6f0*/  BRA `(.L_x_95) ;  /* 0x0000000000107947 */ /* 0x000fec0003800000 */
.L_x_94:
[----:B-1----:R-:W1:Y:S02]  /*a700*/  MUFU.RCP R3, R18 ;  /* 0x0000001200037308 */ /* 0x002e640000001000 */
[----:B-1----:R-:W-:-:S04]  /*a710*/  FFMA R0, R3, R18, -1 ;  /* 0xbf80000003007423 */ /* 0x002fc80000000012 */
[----:B------:R-:W-:-:S04]  /*a720*/  FADD.FTZ R0, -R0, -RZ ;  /* 0x800000ff00007221 */ /* 0x000fc80000010100 */
[----:B------:R-:W-:-:S07]  /*a730*/  FFMA R0, R3, R0, R3 ;  /* 0x0000000003007223 */ /* 0x000fce0000000003 */
.L_x_95:
[----:B------:R-:W-:Y:S05]  /*a740*/  BSYNC.RECONVERGENT B0 ;  /* 0x0000000000007941 */ /* 0x000fea0003800200 */
.L_x_93:
[----:B------:R-:W1:Y:S08]  /*a750*/  LDC R13, c[0x0][0x3a8] ;  /* 0x0000ea00ff0d7b82 */ /* 0x000e700000000800 */
[----:B------:R-:W2:Y:S01]  /*a760*/  LDC.64 R2, c[0x0][0x398] ;  /* 0x0000e600ff027b82 */ /* 0x000ea20000000a00 */
[C---:B-1----:R-:W-:Y:S01]  /*a770*/  ISETP.GE.AND P6, PT, R13.reuse, 0x2, PT ;  /* 0x000000020d00780c */ /* 0x042fe20003fc6270 */
[----:B------:R-:W-:Y:S01]  /*a780*/  IMAD R22, R22, R13, R13 ;  /* 0x0000000d16167224 */ /* 0x000fe200078e020d */
[----:B------:R-:W-:-:S02]  /*a790*/  ISETP.GE.AND P5, PT, R13, 0x1, PT ;  /* 0x000000010d00780c */ /* 0x000fc40003fa6270 */
[----:B------:R-:W-:Y:S02]  /*a7a0*/  ISETP.GE.AND P0, PT, R13, 0x3, PT ;  /* 0x000000030d00780c */ /* 0x000fe40003f06270 */
[----:B------:R-:W-:Y:S02]  /*a7b0*/  IADD3 R243, PT, PT, R243, R22, RZ ;  /* 0x00000016f3f37210 */ /* 0x000fe40007ffe0ff */
[C---:B------:R-:W-:Y:S02]  /*a7c0*/  ISETP.GE.AND P1, PT, R13.reuse, 0x4, PT ;  /* 0x000000040d00780c */ /* 0x040fe40003f26270 */
[----:B------:R-:W-:Y:S01]  /*a7d0*/  ISETP.GE.AND P2, PT, R13, 0x5, PT ;  /* 0x000000050d00780c */ /* 0x000fe20003f46270 */
[----:B--2---:R-:W-:Y:S01]  /*a7e0*/  IMAD.WIDE R2, R243, 0x4, R2 ;  /* 0x00000004f3027825 */ /* 0x004fe200078e0202 */
[----:B------:R-:W-:-:S03]  /*a7f0*/  ISETP.GE.AND P3, PT, R13, 0x6, PT ;  /* 0x000000060d00780c */ /* 0x000fc60003f66270 */
[C---:B------:R-:W-:Y:S01]  /*a800*/  @P6 FMUL R5, R0.reuse, R186 ;  /* 0x000000ba00056220 */ /* 0x040fe20000400000 */
[C---:B------:R-:W-:Y:S01]  /*a810*/  ISETP.GE.AND P4, PT, R13.reuse, 0x7, PT ;  /* 0x000000070d00780c */ /* 0x040fe20003f86270 */
[C---:B------:R-:W-:Y:S01]  /*a820*/  @P5 FMUL R181, R0.reuse, R181 ;  /* 0x000000b500b55220 */ /* 0x040fe20000400000 */
[C---:B------:R-:W-:Y:S02]  /*a830*/  @P0 FMUL R183, R0.reuse, R183 ;  /* 0x000000b700b70220 */ /* 0x040fe40000400000 */
[----:B------:R1:W-:Y:S01]  /*a840*/  @P6 STG.E desc[UR10][R2.64+0x4], R5 ;  /* 0x0000040502006986 */ /* 0x0003e2000c10190a */
[C---:B------:R-:W-:Y:S01]  /*a850*/  ISETP.GE.AND P6, PT, R13.reuse, 0x9, PT ;  /* 0x000000090d00780c */ /* 0x040fe20003fc6270 */
[C---:B------:R-:W-:Y:S02]  /*a860*/  @P1 FMUL R7, R0.reuse, R188 ;  /* 0x000000bc00071220 */ /* 0x040fe40000400000 */
[----:B------:R-:W-:Y:S01]  /*a870*/  @P5 STG.E desc[UR10][R2.64], R181 ;  /* 0x000000b502005986 */ /* 0x000fe2000c10190a */
[C---:B------:R-:W-:Y:S01]  /*a880*/  @P2 FMUL R185, R0.reuse, R185 ;  /* 0x000000b900b92220 */ /* 0x040fe20000400000 */
[C---:B------:R-:W-:Y:S01]  /*a890*/  ISETP.GE.AND P5, PT, R13.reuse, 0x8, PT ;  /* 0x000000080d00780c */ /* 0x040fe20003fa6270 */
[C---:B------:R-:W-:Y:S01]  /*a8a0*/  @P3 FMUL R9, R0.reuse, R190 ;  /* 0x000000be00093220 */ /* 0x040fe20000400000 */
[----:B------:R-:W-:Y:S01]  /*a8b0*/  @P0 STG.E desc[UR10][R2.64+0x8], R183 ;  /* 0x000008b702000986 */ /* 0x000fe2000c10190a */
[----:B------:R-:W-:Y:S01]  /*a8c0*/  @P4 FMUL R187, R0, R187 ;  /* 0x000000bb00bb4220 */ /* 0x000fe20000400000 */
[----:B------:R-:W-:-:S02]  /*a8d0*/  ISETP.GE.AND P0, PT, R13, 0xa, PT ;  /* 0x0000000a0d00780c */ /* 0x000fc40003f06270 */
[----:B------:R2:W-:Y:S01]  /*a8e0*/  @P1 STG.E desc[UR10][R2.64+0xc], R7 ;  /* 0x00000c0702001986 */ /* 0x0005e2000c10190a */
[C---:B------:R-:W-:Y:S01]  /*a8f0*/  ISETP.GE.AND P1, PT, R13.reuse, 0xb, PT ;  /* 0x0000000b0d00780c */ /* 0x040fe20003f26270 */
[C---:B------:R-:W-:Y:S02]  /*a900*/  @P6 FMUL R189, R0.reuse, R189 ;  /* 0x000000bd00bd6220 */ /* 0x040fe40000400000 */
[----:B------:R-:W-:Y:S01]  /*a910*/  @P2 STG.E desc[UR10][R2.64+0x10], R185 ;  /* 0x000010b902002986 */ /* 0x000fe2000c10190a */
[C---:B------:R-:W-:Y:S02]  /*a920*/  ISETP.GE.AND P2, PT, R13.reuse, 0xc, PT ;  /* 0x0000000c0d00780c */ /* 0x040fe40003f46270 */
[----:B-1----:R-:W-:Y:S01]  /*a930*/  @P5 FMUL R5, R0, R192 ;  /* 0x000000c000055220 */ /* 0x002fe20000400000 */
[----:B------:R1:W-:Y:S01]  /*a940*/  @P3 STG.E desc[UR10][R2.64+0x14], R9 ;  /* 0x0000140902003986 */ /* 0x0003e2000c10190a */
[----:B------:R-:W-:-:S03]  /*a950*/  ISETP.GE.AND P3, PT, R13, 0xd, PT ;  /* 0x0000000d0d00780c */ /* 0x000fc60003f66270 */
[----:B------:R-:W-:Y:S01]  /*a960*/  @P4 STG.E desc[UR10][R2.64+0x18], R187 ;  /* 0x000018bb02004986 */ /* 0x000fe2000c10190a */
[C---:B------:R-:W-:Y:S01]  /*a970*/  ISETP.GE.AND P4, PT, R13.reuse, 0xe, PT ;  /* 0x0000000e0d00780c */ /* 0x040fe20003f86270 */
[C---:B--2---:R-:W-:Y:S01]  /*a980*/  @P0 FMUL R7, R0.reuse, R194 ;  /* 0x000000c200070220 */ /* 0x044fe20000400000 */
[C---:B------:R-:W-:Y:S01]  /*a990*/  @P1 FMUL R191, R0.reuse, R191 ;  /* 0x000000bf00bf1220 */ /* 0x040fe20000400000 */
[----:B------:R-:W-:Y:S01]  /*a9a0*/  @P6 STG.E desc[UR10][R2.64+0x20], R189 ;  /* 0x000020bd02006986 */ /* 0x000fe2000c10190a */
[C---:B------:R-:W-:Y:S01]  /*a9b0*/  ISETP.GE.AND P6, PT, R13.reuse, 0x10, PT ;  /* 0x000000100d00780c */ /* 0x040fe20003fc6270 */
[C---:B-1----:R-:W-:Y:S02]  /*a9c0*/  @P2 FMUL R9, R0.reuse, R196 ;  /* 0x000000c400092220 */ /* 0x042fe40000400000 */
[----:B------:R1:W-:Y:S02]  /*a9d0*/  @P5 STG.E desc[UR10][R2.64+0x1c], R5 ;  /* 0x00001c0502005986 */ /* 0x0003e4000c10190a */
[C---:B------:R-:W-:Y:S01]  /*a9e0*/  @P3 FMUL R193, R0.reuse, R193 ;  /* 0x000000c100c13220 */ /* 0x040fe20000400000 */
[C---:B------:R-:W-:Y:S01]  /*a9f0*/  ISETP.GE.AND P5, PT, R13.reuse, 0xf, PT ;  /* 0x0000000f0d00780c */ /* 0x040fe20003fa6270 */
[----:B------:R2:W-:Y:S02]  /*aa00*/  @P0 STG.E desc[UR10][R2.64+0x24], R7 ;  /* 0x0000240702000986 */ /* 0x0005e4000c10190a */
[----:B------:R-:W-:Y:S01]  /*aa10*/  @P4 FMUL R11, R0, R198 ;  /* 0x000000c6000b4220 */ /* 0x000fe20000400000 */
[C---:B------:R-:W-:Y:S01]  /*aa20*/  ISETP.GE.AND P0, PT, R13.reuse, 0x11, PT ;  /* 0x000000110d00780c */ /* 0x040fe20003f06270 */
[----:B------:R-:W-:Y:S01]  /*aa30*/  @P1 STG.E desc[UR10][R2.64+0x28], R191 ;  /* 0x000028bf02001986 */ /* 0x000fe2000c10190a */
[----:B------:R-:W-:-:S03]  /*aa40*/  ISETP.GE.AND P1, PT, R13, 0x12, PT ;  /* 0x000000120d00780c */ /* 0x000fc60003f26270 */
[----:B------:R3:W-:Y:S01]  /*aa50*/  @P2 STG.E desc[UR10][R2.64+0x2c], R9 ;  /* 0x00002c0902002986 */ /* 0x0007e2000c10190a */
[C---:B------:R-:W-:Y:S01]  /*aa60*/  ISETP.GE.AND P2, PT, R13.reuse, 0x13, PT ;  /* 0x000000130d00780c */ /* 0x040fe20003f46270 */
[C---:B-1----:R-:W-:Y:S02]  /*aa70*/  @P6 FMUL R5, R0.reuse, R200 ;  /* 0x000000c800056220 */ /* 0x042fe40000400000 */
[C---:B------:R-:W-:Y:S01]  /*aa80*/  @P5 FMUL R195, R0.reuse, R195 ;  /* 0x000000c300c35220 */ /* 0x040fe20000400000 */
[----:B------:R-:W-:Y:S01]  /*aa90*/  @P3 STG.E desc[UR10][R2.64+0x30], R193 ;  /* 0x000030c102003986 */ /* 0x000fe2000c10190a */
[C---:B------:R-:W-:Y:S02]  /*aaa0*/  ISETP.GE.AND P3, PT, R13.reuse, 0x14, PT ;  /* 0x000000140d00780c */ /* 0x040fe40003f66270 */
[C---:B------:R-:W-:Y:S01]  /*aab0*/  @P0 FMUL R197, R0.reuse, R197 ;  /* 0x000000c500c50220 */ /* 0x040fe20000400000 */
[----:B------:R-:W-:Y:S01]  /*aac0*/  @P4 STG.E desc[UR10][R2.64+0x34], R11 ;  /* 0x0000340b02004986 */ /* 0x000fe2000c10190a */
[----:B------:R-:W-:Y:S01]  /*aad0*/  ISETP.GE.AND P4, PT, R13, 0x15, PT ;  /* 0x000000150d00780c */ /* 0x000fe20003f86270 */
[----:B--2---:R-:W-:-:S02]  /*aae0*/  @P1 FMUL R7, R0, R202 ;  /* 0x000000ca00071220 */ /* 0x004fc40000400000 */
[----:B------:R1:W-:Y:S01]  /*aaf0*/  @P6 STG.E desc[UR10][R2.64+0x3c], R5 ;  /* 0x00003c0502006986 */ /* 0x0003e2000c10190a */
[C---:B------:R-:W-:Y:S01]  /*ab00*/  ISETP.GE.AND P6, PT, R13.reuse, 0x17, PT ;  /* 0x000000170d00780c */ /* 0x040fe20003fc6270 */
[C---:B------:R-:W-:Y:S02]  /*ab10*/  @P2 FMUL R199, R0.reuse, R199 ;  /* 0x000000c700c72220 */ /* 0x040fe40000400000 */
[----:B------:R-:W-:Y:S01]  /*ab20*/  @P5 STG.E desc[UR10][R2.64+0x38], R195 ;  /* 0x000038c302005986 */ /* 0x000fe2000c10190a */
[C---:B------:R-:W-:Y:S01]  /*ab30*/  ISETP.GE.AND P5, PT, R13.reuse, 0x16, PT ;  /* 0x000000160d00780c */ /* 0x040fe20003fa6270 */
[C---:B---3--:R-:W-:Y:S02]  /*ab40*/  @P3 FMUL R9, R0.reuse, R204 ;  /* 0x000000cc00093220 */ /* 0x048fe40000400000 */
[----:B------:R-:W-:Y:S01]  /*ab50*/  @P0 STG.E desc[UR10][R2.64+0x40], R197 ;  /* 0x000040c502000986 */ /* 0x000fe2000c10190a */
[----:B------:R-:W-:Y:S01]  /*ab60*/  ISETP.GE.AND P0, PT, R13, 0x18, PT ;  /* 0x000000180d00780c */ /* 0x000fe20003f06270 */
[----:B------:R-:W-:-:S02]  /*ab70*/  @P4 FMUL R201, R0, R201 ;  /* 0x000000c900c94220 */ /* 0x000fc40000400000 */
[----:B------:R2:W-:Y:S01]  /*ab80*/  @P1 STG.E desc[UR10][R2.64+0x44], R7 ;  /* 0x0000440702001986 */ /* 0x0005e2000c10190a */
[C---:B------:R-:W-:Y:S01]  /*ab90*/  ISETP.GE.AND P1, PT, R13.reuse, 0x19, PT ;  /* 0x000000190d00780c */ /* 0x040fe20003f26270 */
[C---:B------:R-:W-:Y:S02]  /*aba0*/  @P6 FMUL R203, R0.reuse, R203 ;  /* 0x000000cb00cb6220 */ /* 0x040fe40000400000 */
[----:B------:R-:W-:Y:S01]  /*abb0*/  @P2 STG.E desc[UR10][R2.64+0x48], R199 ;  /* 0x000048c702002986 */ /* 0x000fe2000c10190a */
[C---:B------:R-:W-:Y:S01]  /*abc0*/  ISETP.GE.AND P2, PT, R13.reuse, 0x1a, PT ;  /* 0x0000001a0d00780c */ /* 0x040fe20003f46270 */
[----:B-1----:R-:W-:Y:S02]  /*abd0*/  @P5 FMUL R5, R0, R206 ;  /* 0x000000ce00055220 */ /* 0x002fe40000400000 */
        /* <DEDUP_REMOVED lines=12> */
[----:B------:R-:W-:Y:S02]  /*aca0*/  @P0 STG.E desc[UR10][R2.64+0x5c], R7 ;  /* 0x00005c0702000986 */ /* 0x000fe4000c10190a */
        /* <DEDUP_REMOVED lines=10> */
[----:B------:R-:W-:Y:S01]  /*ad50*/  @P0 FMUL R215, R0, R215 ;  /* 0x000000d700d70220 */ /* 0x000fe20000400000 */
[----:B------:R-:W-:Y:S01]  /*ad60*/  @P4 STG.E desc[UR10][R2.64+0x6c], R11 ;  /* 0x00006c0b02004986 */ /* 0x000fe2000c10190a */
[----:B------:R-:W-:-:S03]  /*ad70*/  ISETP.GE.AND P4, PT, R13, 0x1f, PT ;  /* 0x0000001f0d00780c */ /* 0x000fc60003f86270 */
[----:B------:R1:W-:Y:S01]  /*ad80*/  @P6 STG.E desc[UR10][R2.64+0x74], R5 ;  /* 0x0000740502006986 */ /* 0x0003e2000c10190a */
[C---:B------:R-:W-:Y:S01]  /*ad90*/  ISETP.GE.AND P6, PT, R13.reuse, 0x24, PT ;  /* 0x000000240d00780c */ /* 0x040fe20003fc6270 */
[C---:B------:R-:W-:Y:S01]  /*ada0*/  @P2 FMUL R213, R0.reuse, R213 ;  /* 0x000000d500d52220 */ /* 0x040fe20000400000 */
[C---:B--2---:R-:W-:Y:S01]  /*adb0*/  @P1 FMUL R9, R0.reuse, R218 ;  /* 0x000000da00091220 */ /* 0x044fe20000400000 */
[----:B------:R-:W-:Y:S01]  /*adc0*/  @P5 STG.E desc[UR10][R2.64+0x70], R209 ;  /* 0x000070d102005986 */ /* 0x000fe2000c10190a */
[C---:B------:R-:W-:Y:S01]  /*add0*/  ISETP.GE.AND P5, PT, R13.reuse, 0x25, PT ;  /* 0x000000250d00780c */ /* 0x040fe20003fa6270 */
[C---:B------:R-:W-:Y:S02]  /*ade0*/  @P3 FMUL R7, R0.reuse, R216 ;  /* 0x000000d800073220 */ /* 0x040fe40000400000 */
[----:B------:R-:W-:Y:S01]  /*adf0*/  @P2 STG.E desc[UR10][R2.64+0x80], R213 ;  /* 0x000080d502002986 */ /* 0x000fe2000c10190a */
[----:B------:R-:W-:Y:S01]  /*ae00*/  ISETP.GE.AND P2, PT, R13, 0x28, PT ;  /* 0x000000280d00780c */ /* 0x000fe20003f46270 */
[----:B------:R-:W-:-:S02]  /*ae10*/  @P4 FMUL R211, R0, R211 ;  /* 0x000000d300d34220 */ /* 0x000fc40000400000 */
[----:B------:R2:W-:Y:S01]  /*ae20*/  @P3 STG.E desc[UR10][R2.64+0x7c], R7 ;  /* 0x00007c0702003986 */ /* 0x0005e2000c10190a */
[C---:B------:R-:W-:Y:S01]  /*ae30*/  ISETP.GE.AND P3, PT, R13.reuse, 0x27, PT ;  /* 0x000000270d00780c */ /* 0x040fe20003f66270 */
[C---:B-1----:R-:W-:Y:S02]  /*ae40*/  @P6 FMUL R5, R0.reuse, R220 ;  /* 0x000000dc00056220 */ /* 0x042fe40000400000 */
        /* <DEDUP_REMOVED lines=10> */
[C---:B--2---:R-:W-:Y:S01]  /*aef0*/  @P4 FMUL R7, R0.reuse, R222 ;  /* 0x000000de00074220 */ /* 0x044fe20000400000 */
[C---:B-1----:R-:W-:Y:S01]  /*af00*/  @P2 FMUL R9, R0.reuse, R224 ;  /* 0x000000e000092220 */ /* 0x042fe20000400000 */
[----:B------:R-:W-:Y:S02]  /*af10*/  @P5 STG.E desc[UR10][R2.64+0x90], R217 ;  /* 0x000090d902005986 */ /* 0x000fe4000c10190a */
[C---:B------:R-:W-:Y:S01]  /*af20*/  @P1 FMUL R221, R0.reuse, R221 ;  /* 0x000000dd00dd1220 */ /* 0x040fe20000400000 */
[C---:B------:R-:W-:Y:S01]  /*af30*/  ISETP.GE.AND P5, PT, R13.reuse, 0x2c, PT ;  /* 0x0000002c0d00780c */ /* 0x040fe20003fa6270 */
[----:B------:R1:W-:Y:S02]  /*af40*/  @P4 STG.E desc[UR10][R2.64+0x94], R7 ;  /* 0x0000940702004986 */ /* 0x0003e4000c10190a */
[C---:B------:R-:W-:Y:S01]  /*af50*/  @P0 FMUL R11, R0.reuse, R226 ;  /* 0x000000e2000b0220 */ /* 0x040fe20000400000 */
[C---:B------:R-:W-:Y:S01]  /*af60*/  ISETP.GE.AND P4, PT, R13.reuse, 0x2d, PT ;  /* 0x0000002d0d00780c */ /* 0x040fe20003f86270 */
[----:B------:R-:W-:Y:S01]  /*af70*/  @P3 STG.E desc[UR10][R2.64+0x98], R219 ;  /* 0x000098db02003986 */ /* 0x000fe2000c10190a */
[----:B------:R-:W-:Y:S01]  /*af80*/  ISETP.GE.AND P3, PT, R13, 0x2e, PT ;  /* 0x0000002e0d00780c */ /* 0x000fe20003f66270 */
[----:B------:R-:W-:-:S02]  /*af90*/  @P6 FMUL R223, R0, R223 ;  /* 0x000000df00df6220 */ /* 0x000fc40000400000 */
[----:B------:R2:W-:Y:S01]  /*afa0*/  @P2 STG.E desc[UR10][R2.64+0x9c], R9 ;  /* 0x00009c0902002986 */ /* 0x0005e2000c10190a */
[----:B------:R-:W-:-:S03]  /*afb0*/  ISETP.GE.AND P2, PT, R13, 0x2f, PT ;  /* 0x0000002f0d00780c */ /* 0x000fc60003f46270 */
[C---:B---3--:R-:W-:Y:S01]  /*afc0*/  @P5 FMUL R5, R0.reuse, R228 ;  /* 0x000000e400055220 */ /* 0x048fe20000400000 */
[----:B------:R-:W-:Y:S01]  /*afd0*/  @P1 STG.E desc[UR10][R2.64+0xa0], R221 ;  /* 0x0000a0dd02001986 */ /* 0x000fe2000c10190a */
[C---:B------:R-:W-:Y:S02]  /*afe0*/  ISETP.GE.AND P1, PT, R13.reuse, 0x30, PT ;  /* 0x000000300d00780c */ /* 0x040fe40003f26270 */
[C---:B------:R-:W-:Y:S01]  /*aff0*/  @P4 FMUL R225, R0.reuse, R225 ;  /* 0x000000e100e14220 */ /* 0x040fe20000400000 */
[----:B------:R-:W-:Y:S01]  /*b000*/  @P0 STG.E desc[UR10][R2.64+0xa4], R11 ;  /* 0x0000a40b02000986 */ /* 0x000fe2000c10190a */
[C---:B------:R-:W-:Y:S01]  /*b010*/  ISETP.GE.AND P0, PT, R13.reuse, 0x31, PT ;  /* 0x000000310d00780c */ /* 0x040fe20003f06270 */
[C---:B-1----:R-:W-:Y:S02]  /*b020*/  @P3 FMUL R7, R0.reuse, R230 ;  /* 0x000000e600073220 */ /* 0x042fe40000400000 */
[----:B------:R-:W-:Y:S01]  /*b030*/  @P6 STG.E desc[UR10][R2.64+0xa8], R223 ;  /* 0x0000a8df02006986 */ /* 0x000fe2000c10190a */
[----:B------:R-:W-:Y:S01]  /*b040*/  ISETP.GE.AND P6, PT, R13, 0x32, PT ;  /* 0x000000320d00780c */ /* 0x000fe20003fc6270 */
[----:B------:R-:W-:-:S02]  /*b050*/  @P2 FMUL R227, R0, R227 ;  /* 0x000000e300e32220 */ /* 0x000fc40000400000 */
[----:B------:R1:W-:Y:S01]  /*b060*/  @P5 STG.E desc[UR10][R2.64+0xac], R5 ;  /* 0x0000ac0502005986 */ /* 0x0003e2000c10190a */
[C---:B------:R-:W-:Y:S01]  /*b070*/  ISETP.GE.AND P5, PT, R13.reuse, 0x33, PT ;  /* 0x000000330d00780c */ /* 0x040fe20003fa6270 */
[C---:B--2---:R-:W-:Y:S02]  /*b080*/  @P1 FMUL R9, R0.reuse, R232 ;  /* 0x000000e800091220 */ /* 0x044fe40000400000 */
[----:B------:R-:W-:Y:S01]  /*b090*/  @P4 STG.E desc[UR10][R2.64+0xb0], R225 ;  /* 0x0000b0e102004986 */ /* 0x000fe2000c10190a */
[C---:B------:R-:W-:Y:S01]  /*b0a0*/  ISETP.GE.AND P4, PT, R13.reuse, 0x34, PT ;  /* 0x000000340d00780c */ /* 0x040fe20003f86270 */
[----:B------:R-:W-:Y:S02]  /*b0b0*/  @P0 FMUL R229, R0, R229 ;  /* 0x000000e500e50220 */ /* 0x000fe40000400000 */
[----:B------:R2:W-:Y:S01]  /*b0c0*/  @P3 STG.E desc[UR10][R2.64+0xb4], R7 ;  /* 0x0000b40702003986 */ /* 0x0005e2000c10190a */
[----:B------:R-:W-:-:S03]  /*b0d0*/  ISETP.GE.AND P3, PT, R13, 0x35, PT ;  /* 0x000000350d00780c */ /* 0x000fc60003f66270 */
[----:B------:R-:W-:Y:S01]  /*b0e0*/  @P2 STG.E desc[UR10][R2.64+0xb8], R227 ;  /* 0x0000b8e302002986 */ /* 0x000fe2000c10190a */
[C---:B------:R-:W-:Y:S01]  /*b0f0*/  ISETP.GE.AND P2, PT, R13.reuse, 0x36, PT ;  /* 0x000000360d00780c */ /* 0x040fe20003f46270 */
[C---:B-1----:R-:W-:Y:S01]  /*b100*/  @P6 FMUL R5, R0.reuse, R234 ;  /* 0x000000ea00056220 */ /* 0x042fe20000400000 */
[----:B------:R-:W-:Y:S01]  /*b110*/  @P5 FMUL R231, R0, R231 ;  /* 0x000000e700e75220 */ /* 0x000fe20000400000 */
[----:B------:R1:W-:Y:S01]  /*b120*/  @P1 STG.E desc[UR10][R2.64+0xbc], R9 ;  /* 0x0000bc0902001986 */ /* 0x0003e2000c10190a */
[----:B------:R-:W-:-:S03]  /*b130*/  ISETP.GE.AND P1, PT, R13, 0x37, PT ;  /* 0x000000370d00780c */ /* 0x000fc60003f26270 */
[----:B------:R-:W-:Y:S01]  /*b140*/  @P0 STG.E desc[UR10][R2.64+0xc0], R229 ;  /* 0x0000c0e502000986 */ /* 0x000fe2000c10190a */
[C---:B------:R-:W-:Y:S01]  /*b150*/  ISETP.GE.AND P0, PT, R13.reuse, 0x38, PT ;  /* 0x000000380d00780c */ /* 0x040fe20003f06270 */
[C---:B--2---:R-:W-:Y:S01]  /*b160*/  @P4 FMUL R7, R0.reuse, R236 ;  /* 0x000000ec00074220 */ /* 0x044fe20000400000 */
[C---:B------:R-:W-:Y:S01]  /*b170*/  @P3 FMUL R233, R0.reuse, R233 ;  /* 0x000000e900e93220 */ /* 0x040fe20000400000 */
[----:B------:R2:W-:Y:S01]  /*b180*/  @P6 STG.E desc[UR10][R2.64+0xc4], R5 ;  /* 0x0000c40502006986 */ /* 0x0005e2000c10190a */
[C---:B------:R-:W-:Y:S01]  /*b190*/  ISETP.GE.AND P6, PT, R13.reuse, 0x39, PT ;  /* 0x000000390d00780c */ /* 0x040fe20003fc6270 */
[C---:B-1----:R-:W-:Y:S02]  /*b1a0*/  @P2 FMUL R9, R0.reuse, R238 ;  /* 0x000000ee00092220 */ /* 0x042fe40000400000 */
        /* <DEDUP_REMOVED lines=11> */
[C---:B--2---:R-:W-:Y:S01]  /*b260*/  @P5 FMUL R5, R0.reuse, R242 ;  /* 0x000000f200055220 */ /* 0x044fe20000400000 */
[----:B------:R2:W-:Y:S01]  /*b270*/  @P1 STG.E desc[UR10][R2.64+0xd8], R235 ;  /* 0x0000d8eb02001986 */ /* 0x0005e2000c10190a */
[C---:B------:R-:W-:Y:S02]  /*b280*/  ISETP.GE.AND P1, PT, R13.reuse, 0x3e, PT ;  /* 0x0000003e0d00780c */ /* 0x040fe40003f26270 */
[C---:B------:R-:W-:Y:S01]  /*b290*/  @P4 FMUL R239, R0.reuse, R239 ;  /* 0x000000ef00ef4220 */ /* 0x040fe20000400000 */
[----:B------:R2:W-:Y:S01]  /*b2a0*/  @P0 STG.E desc[UR10][R2.64+0xdc], R11 ;  /* 0x0000dc0b02000986 */ /* 0x0005e2000c10190a */
[C---:B------:R-:W-:Y:S01]  /*b2b0*/  ISETP.GE.AND P0, PT, R13.reuse, 0x3f, PT ;  /* 0x0000003f0d00780c */ /* 0x040fe20003f06270 */
[C---:B-1----:R-:W-:Y:S02]  /*b2c0*/  @P3 FMUL R7, R0.reuse, R244 ;  /* 0x000000f400073220 */ /* 0x042fe40000400000 */
[----:B------:R2:W-:Y:S01]  /*b2d0*/  @P6 STG.E desc[UR10][R2.64+0xe0], R237 ;  /* 0x0000e0ed02006986 */ /* 0x0005e2000c10190a */
[----:B------:R-:W-:Y:S01]  /*b2e0*/  ISETP.GE.AND P6, PT, R13, 0x40, PT ;  /* 0x000000400d00780c */ /* 0x000fe20003fc6270 */
[----:B------:R-:W-:-:S02]  /*b2f0*/  @P2 FMUL R241, R0, R241 ;  /* 0x000000f100f12220 */ /* 0x000fc40000400000 */
[----:B------:R2:W-:Y:S02]  /*b300*/  @P5 STG.E desc[UR10][R2.64+0xe4], R5 ;  /* 0x0000e40502005986 */ /* 0x0005e4000c10190a */
[C---:B---3--:R-:W-:Y:S02]  /*b310*/  @P1 FMUL R9, R0.reuse, R246 ;  /* 0x000000f600091220 */ /* 0x048fe40000400000 */
[----:B------:R2:W-:Y:S02]  /*b320*/  @P4 STG.E desc[UR10][R2.64+0xe8], R239 ;  /* 0x0000e8ef02004986 */ /* 0x0005e4000c10190a */
[----:B------:R-:W-:Y:S02]  /*b330*/  @P0 FMUL R17, R0, R17 ;  /* 0x0000001100110220 */ /* 0x000fe40000400000 */
[----:B------:R2:W-:Y:S04]  /*b340*/  @P3 STG.E desc[UR10][R2.64+0xec], R7 ;  /* 0x0000ec0702003986 */ /* 0x0005e8000c10190a */
[----:B------:R2:W-:Y:S04]  /*b350*/  @P2 STG.E desc[UR10][R2.64+0xf0], R241 ;  /* 0x0000f0f102002986 */ /* 0x0005e8000c10190a */
[----:B------:R2:W-:Y:S04]  /*b360*/  @P1 STG.E desc[UR10][R2.64+0xf4], R9 ;  /* 0x0000f40902001986 */ /* 0x0005e8000c10190a */
[----:B------:R2:W-:Y:S01]  /*b370*/  @P0 STG.E desc[UR10][R2.64+0xf8], R17 ;  /* 0x0000f81102000986 */ /* 0x0005e2000c10190a */
[----:B------:R-:W-:Y:S05]  /*b380*/  @!P6 EXIT ;  /* 0x000000000000e94d */ /* 0x000fea0003800000 */
[----:B--2---:R-:W-:-:S05]  /*b390*/  FMUL R5, R0, R14 ;  /* 0x0000000e00057220 */ /* 0x004fca0000400000 */
[----:B------:R-:W-:Y:S01]  /*b3a0*/  STG.E desc[UR10][R2.64+0xfc], R5 ;  /* 0x0000fc0502007986 */ /* 0x000fe2000c10190a */
[----:B------:R-:W-:Y:S05]  /*b3b0*/  EXIT ;  /* 0x000000000000794d */ /* 0x000fea0003800000 */
        .weak           $__internal_0_$__cuda_sm20_rcp_rn_f32_slowpath
        .type           $__internal_0_$__cuda_sm20_rcp_rn_f32_slowpath,@function
        .size           $__internal_0_$__cuda_sm20_rcp_rn_f32_slowpath,($__internal_1_$__cuda_sm20_sqrt_rn_f32_slowpath - $__internal_0_$__cuda_sm20_rcp_rn_f32_slowpath)
$__internal_0_$__cuda_sm20_rcp_rn_f32_slowpath:
[----:B------:R-:W-:Y:S01]  /*b3c0*/  SHF.L.U32 R61, R60, 0x1, RZ ;  /* 0x000000013c3d7819 */ /* 0x000fe200000006ff */
[----:B------:R-:W-:Y:S03]  /*b3d0*/  BSSY.RECONVERGENT B2, `(.L_x_96) ;  /* 0x0000030000027945 */ /* 0x000fe60003800200 */
[----:B------:R-:W-:-:S04]  /*b3e0*/  SHF.R.U32.HI R61, RZ, 0x18, R61 ;  /* 0x00000018ff3d7819 */ /* 0x000fc8000001163d */
[----:B------:R-:W-:-:S13]  /*b3f0*/  ISETP.NE.U32.AND P0, PT, R61, RZ, PT ;  /* 0x000000ff3d00720c */ /* 0x000fda0003f05070 */
[----:B------:R-:W-:Y:S05]  /*b400*/  @P0 BRA `(.L_x_97) ;  /* 0x0000000000280947 */ /* 0x000fea0003800000 */
[----:B------:R-:W-:-:S04]  /*b410*/  SHF.L.U32 R61, R60, 0x1, RZ ;  /* 0x000000013c3d7819 */ /* 0x000fc800000006ff */
[----:B------:R-:W-:-:S13]  /*b420*/  ISETP.NE.AND P0, PT, R61, RZ, PT ;  /* 0x000000ff3d00720c */ /* 0x000fda0003f05270 */
[----:B------:R-:W-:Y:S01]  /*b430*/  @P0 FFMA R64, R60, 1.84467440737095516160e+19, RZ ;  /* 0x5f8000003c400823 */ /* 0x000fe200000000ff */
[----:B------:R-:W-:Y:S08]  /*b440*/  @!P0 MUFU.RCP R63, R60 ;  /* 0x0000003c003f8308 */ /* 0x000ff00000001000 */
[----:B------:R-:W0:Y:S02]  /*b450*/  @P0 MUFU.RCP R61, R64 ;  /* 0x00000040003d0308 */ /* 0x000e240000001000 */
[----:B0-----:R-:W-:-:S04]  /*b460*/  @P0 FFMA R65, R64, R61, -1 ;  /* 0xbf80000040410423 */ /* 0x001fc8000000003d */
[----:B------:R-:W-:-:S04]  /*b470*/  @P0 FADD.FTZ R66, -R65, -RZ ;  /* 0x800000ff41420221 */ /* 0x000fc80000010100 */
[----:B------:R-:W-:-:S04]  /*b480*/  @P0 FFMA R61, R61, R66, R61 ;  /* 0x000000423d3d0223 */ /* 0x000fc8000000003d */
[----:B------:R-:W-:Y:S01]  /*b490*/  @P0 FFMA R63, R61, 1.84467440737095516160e+19, RZ ;  /* 0x5f8000003d3f0823 */ /* 0x000fe200000000ff */
[----:B------:R-:W-:Y:S06]  /*b4a0*/  BRA `(.L_x_98) ;  /* 0x0000000000887947 */ /* 0x000fec0003800000 */
.L_x_97:
[----:B------:R-:W-:-:S04]  /*b4b0*/  IADD3 R63, PT, PT, R61, -0xfd, RZ ;  /* 0xffffff033d3f7810 */ /* 0x000fc80007ffe0ff */
[----:B------:R-:W-:-:S13]  /*b4c0*/  ISETP.GT.U32.AND P0, PT, R63, 0x1, PT ;  /* 0x000000013f00780c */ /* 0x000fda0003f04070 */
[----:B------:R-:W-:Y:S05]  /*b4d0*/  @P0 BRA `(.L_x_99) ;  /* 0x0000000000780947 */ /* 0x000fea0003800000 */
[----:B------:R-:W-:Y:S01]  /*b4e0*/  LOP3.LUT R64, R60, 0x7fffff, RZ, 0xc0, !PT ;  /* 0x007fffff3c407812 */ /* 0x000fe200078ec0ff */
[----:B------:R-:W-:-:S03]  /*b4f0*/  VIADD R61, R61, 0xffffff04 ;  /* 0xffffff043d3d7836 */ /* 0x000fc60000000000 */
[----:B------:R-:W-:-:S04]  /*b500*/  LOP3.LUT R64, R64, 0x3f800000, RZ, 0xfc, !PT ;  /* 0x3f80000040407812 */ /* 0x000fc800078efcff */
[----:B------:R-:W0:Y:S02]  /*b510*/  MUFU.RCP R65, R64 ;  /* 0x0000004000417308 */ /* 0x000e240000001000 */
[----:B0-----:R-:W-:-:S04]  /*b520*/  FFMA R66, R64, R65, -1 ;  /* 0xbf80000040427423 */ /* 0x001fc80000000041 */
[----:B------:R-:W-:-:S04]  /*b530*/  FADD.FTZ R66, -R66, -RZ ;  /* 0x800000ff42427221 */ /* 0x000fc80000010100 */
[CCC-:B------:R-:W-:Y:S01]  /*b540*/  FFMA.RM R67, R65.reuse, R66.reuse, R65.reuse ;  /* 0x0000004241437223 */ /* 0x1c0fe20000004041 */
[----:B------:R-:W-:-:S05]  /*b550*/  FFMA.RP R66, R65, R66, R65 ;  /* 0x0000004241427223 */ /* 0x000fca0000008041 */
[C---:B------:R-:W-:Y:S01]  /*b560*/  FSETP.NEU.FTZ.AND P0, PT, R67.reuse, R66, PT ;  /* 0x000000424300720b */ /* 0x040fe20003f1d000 */
[----:B------:R-:W-:Y:S01]  /*b570*/  HFMA2 R66, -RZ, RZ, 0, 1.78813934326171875e-07 ;  /* 0x00000003ff427431 */ /* 0x000fe200000001ff */
[----:B------:R-:W-:Y:S02]  /*b580*/  LOP3.LUT R67, R67, 0x7fffff, RZ, 0xc0, !PT ;  /* 0x007fffff43437812 */ /* 0x000fe400078ec0ff */
[----:B------:R-:W-:-:S04]  /*b590*/  SEL R64, RZ, 0xffffffff, !P0 ;  /* 0xffffffffff407807 */ /* 0x000fc80004000000 */
[----:B------:R-:W-:Y:S02]  /*b5a0*/  IADD3 R64, PT, PT, -R64, RZ, RZ ;  /* 0x000000ff40407210 */ /* 0x000fe40007ffe1ff */
[----:B------:R-:W-:Y:S02]  /*b5b0*/  SHF.L.U32 R65, R66, R63, RZ ;  /* 0x0000003f42417219 */ /* 0x000fe400000006ff */
[----:B------:R-:W-:-:S04]  /*b5c0*/  LOP3.LUT R66, R67, 0x800000, RZ, 0xfc, !PT ;  /* 0x0080000043427812 */ /* 0x000fc800078efcff */
[----:B------:R-:W-:Y:S02]  /*b5d0*/  LOP3.LUT R68, R65, R66, RZ, 0xc0, !PT ;  /* 0x0000004241447212 */ /* 0x000fe400078ec0ff */
[-C--:B------:R-:W-:Y:S02]  /*b5e0*/  LOP3.LUT P1, RZ, R64, R63.reuse, R66, 0xf8, !PT ;  /* 0x0000003f40ff7212 */ /* 0x080fe4000782f842 */
[----:B------:R-:W-:Y:S02]  /*b5f0*/  SHF.R.U32.HI R68, RZ, R63, R68 ;  /* 0x0000003fff447219 */ /* 0x000fe40000011644 */
[----:B------:R-:W-:Y:S02]  /*b600*/  SHF.R.U32.HI R61, RZ, R61, R66 ;  /* 0x0000003dff3d7219 */ /* 0x000fe40000011642 */
[C---:B------:R-:W-:Y:S02]  /*b610*/  LOP3.LUT P0, RZ, R68.reuse, 0x1, RZ, 0xc0, !PT ;  /* 0x0000000144ff7812 */ /* 0x040fe4000780c0ff */
[----:B------:R-:W-:-:S04]  /*b620*/  LOP3.LUT P2, RZ, R68, 0x2, RZ, 0xc0, !PT ;  /* 0x0000000244ff7812 */ /* 0x000fc8000784c0ff */
[----:B------:R-:W-:Y:S02]  /*b630*/  PLOP3.LUT P0, PT, P0, P1, P2, 0xe0, 0x0 ;  /* 0x000000000000781c */ /* 0x000fe40000703c20 */
[----:B------:R-:W-:Y:S02]  /*b640*/  LOP3.LUT P1, RZ, R60, 0x7fffff, RZ, 0xc0, !PT ;  /* 0x007fffff3cff7812 */ /* 0x000fe4000782c0ff */
[----:B------:R-:W-:-:S04]  /*b650*/  SEL R63, RZ, 0x1, !P0 ;  /* 0x00000001ff3f7807 */ /* 0x000fc80004000000 */
[----:B------:R-:W-:-:S04]  /*b660*/  IADD3 R63, PT, PT, -R63, RZ, RZ ;  /* 0x000000ff3f3f7210 */ /* 0x000fc80007ffe1ff */
[----:B------:R-:W-:-:S13]  /*b670*/  ISETP.GE.AND P0, PT, R63, RZ, PT ;  /* 0x000000ff3f00720c */ /* 0x000fda0003f06270 */
[----:B------:R-:W-:-:S04]  /*b680*/  @!P0 IADD3 R61, PT, PT, R61, 0x1, RZ ;  /* 0x000000013d3d8810 */ /* 0x000fc80007ffe0ff */
[----:B------:R-:W-:-:S04]  /*b690*/  @!P1 SHF.L.U32 R61, R61, 0x1, RZ ;  /* 0x000000013d3d9819 */ /* 0x000fc800000006ff */
[----:B------:R-:W-:Y:S01]  /*b6a0*/  LOP3.LUT R63, R61, 0x80000000, R60, 0xf8, !PT ;  /* 0x800000003d3f7812 */ /* 0x000fe200078ef83c */
[----:B------:R-:W-:Y:S06]  /*b6b0*/  BRA `(.L_x_98) ;  /* 0x0000000000047947 */ /* 0x000fec0003800000 */
.L_x_99:
[----:B------:R0:W1:Y:S02]  /*b6c0*/  MUFU.RCP R63, R60 ;  /* 0x0000003c003f7308 */ /* 0x0000640000001000 */
.L_x_98:
[----:B------:R-:W-:Y:S05]  /*b6d0*/  BSYNC.RECONVERGENT B2 ;  /* 0x0000000000027941 */ /* 0x000fea0003800200 */
.L_x_96:
[----:B------:R-:W-:Y:S01]  /*b6e0*/  HFMA2 R61, -RZ, RZ, 0, 0 ;  /* 0x00000000ff3d7431 */ /* 0x000fe200000001ff */
[----:B0-----:R-:W-:-:S04]  /*b6f0*/  MOV R60, R62 ;  /* 0x0000003e003c7202 */ /* 0x001fc80000000f00 */
[----:B-1----:R-:W-:Y:S05]  /*b700*/  RET.REL.NODEC R60 `(_Z22flash_attention_kernelPfS_S_S_iii) ;  /* 0xffffff483c3c7950 */ /* 0x002fea0003c3ffff */
        .weak           $__internal_1_$__cuda_sm20_sqrt_rn_f32_slowpath
        .type           $__internal_1_$__cuda_sm20_sqrt_rn_f32_slowpath,@function
        .size           $__internal_1_$__cuda_sm20_sqrt_rn_f32_slowpath,(.L_x_103 - $__internal_1_$__cuda_sm20_sqrt_rn_f32_slowpath)
$__internal_1_$__cuda_sm20_sqrt_rn_f32_slowpath:
[----:B------:R-:W-:-:S13]  /*b710*/  LOP3.LUT P0, RZ, R60, 0x7fffffff, RZ, 0xc0, !PT ;  /* 0x7fffffff3cff7812 */ /* 0x000fda000780c0ff */
[----:B------:R-:W-:Y:S01]  /*b720*/  @!P0 MOV R61, R60 ;  /* 0x0000003c003d8202 */ /* 0x000fe20000000f00 */
[----:B------:R-:W-:Y:S06]  /*b730*/  @!P0 BRA `(.L_x_100) ;  /* 0x0000000000448947 */ /* 0x000fec0003800000 */
[----:B------:R-:W-:-:S13]  /*b740*/  FSETP.GEU.FTZ.AND P0, PT, R60, RZ, PT ;  /* 0x000000ff3c00720b */ /* 0x000fda0003f1e000 */
[----:B------:R-:W-:Y:S01]  /*b750*/  @!P0 MOV R61, 0x7fffffff ;  /* 0x7fffffff003d8802 */ /* 0x000fe20000000f00 */
[----:B------:R-:W-:Y:S06]  /*b760*/  @!P0 BRA `(.L_x_100) ;  /* 0x0000000000388947 */ /* 0x000fec0003800000 */
[----:B------:R-:W-:-:S13]  /*b770*/  FSETP.GTU.FTZ.AND P0, PT, |R60|, +INF , PT ;  /* 0x7f8000003c00780b */ /* 0x000fda0003f1c200 */
[----:B------:R-:W-:Y:S01]  /*b780*/  @P0 FADD.FTZ R61, R60, 1 ;  /* 0x3f8000003c3d0421 */ /* 0x000fe20000010000 */
[----:B------:R-:W-:Y:S06]  /*b790*/  @P0 BRA `(.L_x_100) ;  /* 0x00000000002c0947 */ /* 0x000fec0003800000 */
[----:B------:R-:W-:-:S13]  /*b7a0*/  FSETP.NEU.FTZ.AND P0, PT, |R60|, +INF , PT ;  /* 0x7f8000003c00780b */ /* 0x000fda0003f1d200 */
[----:B------:R-:W-:Y:S01]  /*b7b0*/  @!P0 MOV R61, R60 ;  /* 0x0000003c003d8202 */ /* 0x000fe20000000f00 */
[----:B------:R-:W-:Y:S06]  /*b7c0*/  @!P0 BRA `(.L_x_100) ;  /* 0x0000000000208947 */ /* 0x000fec0003800000 */
[----:B------:R-:W-:-:S04]  /*b7d0*/  FFMA R60, R60, 1.84467440737095516160e+19, RZ ;  /* 0x5f8000003c3c7823 */ /* 0x000fc800000000ff */
[----:B------:R-:W0:Y:S02]  /*b7e0*/  MUFU.RSQ R61, R60 ;  /* 0x0000003c003d7308 */ /* 0x000e240000001400 */
[----:B0-----:R-:W-:Y:S01]  /*b7f0*/  FMUL.FTZ R63, R60, R61 ;  /* 0x0000003d3c3f7220 */ /* 0x001fe20000410000 */
[----:B------:R-:W-:-:S03]  /*b800*/  FMUL.FTZ R61, R61, 0.5 ;  /* 0x3f0000003d3d7820 */ /* 0x000fc60000410000 */
[----:B------:R-:W-:-:S04]  /*b810*/  FADD.FTZ R62, -R63, -RZ ;  /* 0x800000ff3f3e7221 */ /* 0x000fc80000010100 */
[----:B------:R-:W-:-:S04]  /*b820*/  FFMA R62, R63, R62, R60 ;  /* 0x0000003e3f3e7223 */ /* 0x000fc8000000003c */
[----:B------:R-:W-:-:S04]  /*b830*/  FFMA R61, R62, R61, R63 ;  /* 0x0000003d3e3d7223 */ /* 0x000fc8000000003f */
[----:B------:R-:W-:-:S07]  /*b840*/  FMUL.FTZ R61, R61, 2.3283064365386962891e-10 ;  /* 0x2f8000003d3d7820 */ /* 0x000fce0000410000 */
.L_x_100:
[----:B------:R-:W-:Y:S01]  /*b850*/  MOV R62, R61 ;  /* 0x0000003d003e7202 */ /* 0x000fe20000000f00 */
[----:B------:R-:W-:Y:S01]  /*b860*/  HFMA2 R61, -RZ, RZ, 0, 0 ;  /* 0x00000000ff3d7431 */ /* 0x000fe200000001ff */
[----:B------:R-:W-:-:S04]  /*b870*/  MOV R60, R64 ;  /* 0x00000040003c7202 */ /* 0x000fc80000000f00 */
[----:B------:R-:W-:Y:S05]  /*b880*/  RET.REL.NODEC R60 `(_Z22flash_attention_kernelPfS_S_S_iii) ;  /* 0xffffff443cdc7950 */ /* 0x000fea0003c3ffff */
.L_x_101:
[----:B------:R-:W-:-:S00]  /*b890*/  BRA `(.L_x_101) ;  /* 0xfffffffc00fc7947 */ /* 0x000fc0000383ffff */
[----:B------:R-:W-:-:S00]  /*b8a0*/  NOP ;  /* 0x0000000000007918 */ /* 0x000fc00000000000 */
        /* <DEDUP_REMOVED lines=13> */
.L_x_103:


//--------------------- .nv.shared._Z22flash_attention_kernelPfS_S_S_iii --------------------------
	.section	.nv.shared._Z22flash_attention_kernelPfS_S_S_iii,"aw",@nobits
	.sectionflags	@""
	.align	4
.nv.shared._Z22flash_attention_kernelPfS_S_S_iii:
	.zero		7520


//--------------------- .nv.shared.reserved.0     --------------------------
	.section	.nv.shared.reserved.0,"aw",@nobits
	.weak		__nv_reservedSMEM_offset_0_alias
	.size		__nv_reservedSMEM_offset_0_alias, 0, 64
	.other		__nv_reservedSMEM_offset_0_alias,@"STO_CUDA_RESERVED_SHARED STV_DEFAULT"
__nv_reservedSMEM_offset_0_alias:
	.zero		0
	.zero		64


//--------------------- .nv.constant0._Z22flash_attention_kernelPfS_S_S_iii --------------------------
	.section	.nv.constant0._Z22flash_attention_kernelPfS_S_S_iii,"a",@progbits
	.sectionflags	@""
	.align	4
.nv.constant0._Z22flash_attention_kernelPfS_S_S_iii:
	.zero		940


//--------------------- SYMBOLS --------------------------

	.type		.nv.reservedSmem.offset0,@object
	.size		.nv.reservedSmem.offset0,0x4
	.type		.nv.reservedSmem.cap,@object
	.size		.nv.reservedSmem.cap,0x4
